//
// Generated by NVIDIA NVVM Compiler
//
// Compiler Build ID: CL-36424714
// Cuda compilation tools, release 13.0, V13.0.88
// Based on NVVM 20.0.0
//

.version 9.0
.target sm_100
.address_size 64

	// .globl	ker_rho
// _ZZ7ker_rhoE2xj has been demoted

.visible .entry ker_rho(
	.param .u64 .ptr .align 1 ker_rho_param_0,
	.param .u64 .ptr .align 1 ker_rho_param_1,
	.param .u64 .ptr .align 1 ker_rho_param_2,
	.param .f32 ker_rho_param_3
)
{
	.reg .pred 	%p<18>;
	.reg .b32 	%r<72>;
	.reg .b32 	%f<75>;
	.reg .b64 	%rd<20>;
	.reg .b64 	%fd<29>;
	// demoted variable
	.shared .align 4 .b8 _ZZ7ker_rhoE2xj[768];
	ld.param.u64 	%rd4, [ker_rho_param_1];
	ld.param.u64 	%rd5, [ker_rho_param_2];
	ld.param.f32 	%f23, [ker_rho_param_3];
	cvta.to.global.u64 	%rd1, %rd4;
	cvta.to.global.u64 	%rd2, %rd5;
	mov.u32 	%r1, %nctaid.z;
	shl.b32 	%r2, %r1, 1;
	mov.u32 	%r3, %nctaid.y;
	mul.lo.s32 	%r30, %r2, %r3;
	mov.u32 	%r31, %ctaid.x;
	mov.u32 	%r4, %ctaid.y;
	mov.u32 	%r5, %ctaid.z;
	shl.b32 	%r32, %r5, 1;
	mad.lo.s32 	%r33, %r2, %r4, %r32;
	mad.lo.s32 	%r34, %r30, %r31, %r33;
	mul.wide.u32 	%rd6, %r34, 4;
	add.s64 	%rd7, %rd2, %rd6;
	ld.global.u32 	%r65, [%rd7];
	ld.global.u32 	%r7, [%rd7+4];
	setp.ge.s32 	%p1, %r65, %r7;
	@%p1 bra 	$L__BB0_26;
	mov.u32 	%r8, %tid.x;
	mov.u32 	%r9, %nctaid.x;
	add.s32 	%r35, %r5, 1;
	add.s32 	%r36, %r1, -1;
	min.u32 	%r37, %r35, %r36;
	shl.b32 	%r38, %r37, 1;
	or.b32  	%r10, %r38, 1;
	mul.f32 	%f1, %f23, %f23;
	cvt.f64.f32 	%fd3, %f23;
	mul.f64 	%fd4, %fd3, 0d3F50624DD2F1A9FC;
	mul.f64 	%fd1, %fd4, %fd3;
	mul.f64 	%fd5, %fd3, 0d401921FB60000000;
	mul.f64 	%fd6, %fd5, %fd3;
	mul.f64 	%fd2, %fd6, %fd3;
$L__BB0_2:
	add.s32 	%r12, %r65, %r8;
	setp.ge.s32 	%p2, %r12, %r7;
	@%p2 bra 	$L__BB0_4;
	mul.lo.s32 	%r39, %r12, 3;
	mul.wide.s32 	%rd8, %r39, 4;
	add.s64 	%rd9, %rd1, %rd8;
	ld.global.f32 	%f64, [%rd9];
	ld.global.f32 	%f65, [%rd9+4];
	ld.global.f32 	%f66, [%rd9+8];
$L__BB0_4:
	mov.f32 	%f72, 0f00000000;
	mov.b32 	%r66, -1;
$L__BB0_5:
	mov.b32 	%r67, -1;
$L__BB0_6:
	mov.u32 	%r42, %ctaid.x;
	add.s32 	%r43, %r66, %r42;
	setp.ge.u32 	%p3, %r43, %r9;
	@%p3 bra 	$L__BB0_21;
	add.s32 	%r44, %r67, %r4;
	setp.ge.u32 	%p4, %r44, %r3;
	@%p4 bra 	$L__BB0_21;
	mul.lo.s32 	%r46, %r2, %r3;
	mul.lo.s32 	%r49, %r43, %r46;
	mad.lo.s32 	%r50, %r44, %r2, %r49;
	mov.u32 	%r51, %ctaid.z;
	max.u32 	%r52, %r51, 1;
	shl.b32 	%r53, %r52, 1;
	add.s32 	%r54, %r53, %r50;
	add.s32 	%r55, %r54, -2;
	mul.wide.u32 	%rd10, %r55, 4;
	add.s64 	%rd11, %rd2, %rd10;
	ld.global.u32 	%r68, [%rd11];
	add.s32 	%r56, %r10, %r50;
	mul.wide.u32 	%rd12, %r56, 4;
	add.s64 	%rd13, %rd2, %rd12;
	ld.global.u32 	%r16, [%rd13];
	setp.ge.s32 	%p5, %r68, %r16;
	@%p5 bra 	$L__BB0_21;
$L__BB0_9:
	add.s32 	%r18, %r68, %r8;
	setp.ge.s32 	%p6, %r18, %r16;
	@%p6 bra 	$L__BB0_11;
	mul.lo.s32 	%r57, %r18, 3;
	mul.wide.s32 	%rd14, %r57, 4;
	add.s64 	%rd15, %rd1, %rd14;
	ld.global.f32 	%f26, [%rd15];
	mov.u32 	%r58, _ZZ7ker_rhoE2xj;
	mad.lo.s32 	%r59, %r8, 12, %r58;
	st.shared.f32 	[%r59], %f26;
	ld.global.f32 	%f27, [%rd15+4];
	st.shared.f32 	[%r59+4], %f27;
	ld.global.f32 	%f28, [%rd15+8];
	st.shared.f32 	[%r59+8], %f28;
$L__BB0_11:
	add.s32 	%r60, %r65, %r8;
	setp.ge.s32 	%p7, %r60, %r7;
	bar.sync 	0;
	@%p7 bra 	$L__BB0_20;
	mov.u32 	%r63, _ZZ7ker_rhoE2xj;
	add.s32 	%r70, %r63, 12;
	mov.b32 	%r71, 1;
	mov.u32 	%r69, %r68;
$L__BB0_13:
	setp.ge.s32 	%p8, %r69, %r16;
	@%p8 bra 	$L__BB0_16;
	ld.shared.f32 	%f29, [%r70+-12];
	sub.f32 	%f30, %f29, %f64;
	ld.shared.f32 	%f31, [%r70+-8];
	sub.f32 	%f32, %f31, %f65;
	ld.shared.f32 	%f33, [%r70+-4];
	sub.f32 	%f34, %f33, %f66;
	mul.f32 	%f35, %f32, %f32;
	fma.rn.f32 	%f36, %f30, %f30, %f35;
	fma.rn.f32 	%f37, %f34, %f34, %f36;
	div.rn.f32 	%f15, %f37, %f1;
	setp.geu.f32 	%p9, %f15, 0f3F800000;
	@%p9 bra 	$L__BB0_16;
	cvt.f64.f32 	%fd7, %f15;
	add.f64 	%fd8, %fd1, %fd7;
	cvt.rn.f32.f64 	%f38, %fd8;
	sqrt.rn.f32 	%f39, %f38;
	mov.f32 	%f40, 0f3F800000;
	sub.f32 	%f41, %f40, %f39;
	mul.f32 	%f42, %f41, %f41;
	mul.f32 	%f43, %f42, %f42;
	cvt.f64.f32 	%fd9, %f39;
	fma.rn.f64 	%fd10, %fd9, 0d4010000000000000, 0d3FF0000000000000;
	mul.f64 	%fd11, %fd10, 0d4035000000000000;
	div.rn.f64 	%fd12, %fd11, %fd2;
	cvt.f64.f32 	%fd13, %f43;
	mul.f64 	%fd14, %fd12, %fd13;
	cvt.rn.f32.f64 	%f44, %fd14;
	cvt.f64.f32 	%fd15, %f44;
	cvt.f64.f32 	%fd16, %f72;
	fma.rn.f64 	%fd17, %fd15, 0d3EA0C6F7A0B5ED8D, %fd16;
	cvt.rn.f32.f64 	%f72, %fd17;
$L__BB0_16:
	add.s32 	%r64, %r69, 1;
	setp.ge.s32 	%p10, %r64, %r16;
	@%p10 bra 	$L__BB0_19;
	ld.shared.f32 	%f45, [%r70];
	sub.f32 	%f46, %f45, %f64;
	ld.shared.f32 	%f47, [%r70+4];
	sub.f32 	%f48, %f47, %f65;
	ld.shared.f32 	%f49, [%r70+8];
	sub.f32 	%f50, %f49, %f66;
	mul.f32 	%f51, %f48, %f48;
	fma.rn.f32 	%f52, %f46, %f46, %f51;
	fma.rn.f32 	%f53, %f50, %f50, %f52;
	div.rn.f32 	%f18, %f53, %f1;
	setp.geu.f32 	%p11, %f18, 0f3F800000;
	@%p11 bra 	$L__BB0_19;
	cvt.f64.f32 	%fd18, %f18;
	add.f64 	%fd19, %fd1, %fd18;
	cvt.rn.f32.f64 	%f54, %fd19;
	sqrt.rn.f32 	%f55, %f54;
	mov.f32 	%f56, 0f3F800000;
	sub.f32 	%f57, %f56, %f55;
	mul.f32 	%f58, %f57, %f57;
	mul.f32 	%f59, %f58, %f58;
	cvt.f64.f32 	%fd20, %f55;
	fma.rn.f64 	%fd21, %fd20, 0d4010000000000000, 0d3FF0000000000000;
	mul.f64 	%fd22, %fd21, 0d4035000000000000;
	div.rn.f64 	%fd23, %fd22, %fd2;
	cvt.f64.f32 	%fd24, %f59;
	mul.f64 	%fd25, %fd23, %fd24;
	cvt.rn.f32.f64 	%f60, %fd25;
	cvt.f64.f32 	%fd26, %f60;
	cvt.f64.f32 	%fd27, %f72;
	fma.rn.f64 	%fd28, %fd26, 0d3EA0C6F7A0B5ED8D, %fd27;
	cvt.rn.f32.f64 	%f72, %fd28;
$L__BB0_19:
	add.s32 	%r71, %r71, 2;
	add.s32 	%r70, %r70, 24;
	add.s32 	%r69, %r69, 2;
	setp.ne.s32 	%p12, %r71, 65;
	@%p12 bra 	$L__BB0_13;
$L__BB0_20:
	bar.sync 	0;
	add.s32 	%r68, %r68, 64;
	setp.lt.s32 	%p13, %r68, %r16;
	@%p13 bra 	$L__BB0_9;
$L__BB0_21:
	add.s32 	%r67, %r67, 1;
	setp.ne.s32 	%p14, %r67, 2;
	@%p14 bra 	$L__BB0_6;
	add.s32 	%r66, %r66, 1;
	setp.ne.s32 	%p15, %r66, 2;
	@%p15 bra 	$L__BB0_5;
	add.s32 	%r28, %r65, %r8;
	setp.ge.s32 	%p16, %r28, %r7;
	@%p16 bra 	$L__BB0_25;
	ld.param.u64 	%rd19, [ker_rho_param_0];
	cvta.to.global.u64 	%rd16, %rd19;
	mul.wide.s32 	%rd17, %r28, 4;
	add.s64 	%rd18, %rd16, %rd17;
	st.global.f32 	[%rd18], %f72;
$L__BB0_25:
	add.s32 	%r65, %r65, 64;
	setp.lt.s32 	%p17, %r65, %r7;
	@%p17 bra 	$L__BB0_2;
$L__BB0_26:
	ret;

}


// ===== COMPILED SASS (sm_100) =====

	.target	sm_100

	.elftype	@"ET_EXEC"


//--------------------- .note.nv.tkinfo           --------------------------
	.section	.note.nv.tkinfo,"",@"SHT_NOTE"
	.sectionflags	@"SHF_NOTE_NV_TKINFO"
	.tkinfo
        /*0018*/ 	.word	0x00000002
        /*0030*/ 	.string	""
        /*0030*/ 	.string	"ptxas"
        /*0030*/ 	.string	"Cuda compilation tools, release 13.0, V13.0.88"
        /*0030*/ 	.string	"Build cuda_13.0.r13.0/compiler.36424714_0"
        /*0030*/ 	.string	"-arch sm_100 -m 64 "



//--------------------- .note.nv.cuinfo           --------------------------
	.section	.note.nv.cuinfo,"",@"SHT_NOTE"
	.sectionflags	@"SHF_NOTE_NV_CUINFO"
        /*0018*/ 	.short	0x0002
        /*001a*/ 	.short	0x0064
        /*001c*/ 	.short	0x0082
	.zero		2


//--------------------- .nv.info                  --------------------------
	.section	.nv.info,"",@"SHT_CUDA_INFO"
	.align	4


	//----- nvinfo : EIATTR_REGCOUNT
	.align		4
        /*0000*/ 	.byte	0x04, 0x2f
        /*0002*/ 	.short	(.L_1 - .L_0)
	.align		4
.L_0:
        /*0004*/ 	.word	index@(ker_rho)
        /*0008*/ 	.word	0x00000022


	//----- nvinfo : EIATTR_FRAME_SIZE
	.align		4
.L_1:
        /*000c*/ 	.byte	0x04, 0x11
        /*000e*/ 	.short	(.L_3 - .L_2)
	.align		4
.L_2:
        /*0010*/ 	.word	index@($__internal_2_$__cuda_sm3x_div_rn_noftz_f32_slowpath)
        /*0014*/ 	.word	0x00000000


	//----- nvinfo : EIATTR_FRAME_SIZE
	.align		4
.L_3:
        /*0018*/ 	.byte	0x04, 0x11
        /*001a*/ 	.short	(.L_5 - .L_4)
	.align		4
.L_4:
        /*001c*/ 	.word	index@($__internal_1_$__cuda_sm20_sqrt_rn_f32_slowpath)
        /*0020*/ 	.word	0x00000000


	//----- nvinfo : EIATTR_FRAME_SIZE
	.align		4
.L_5:
        /*0024*/ 	.byte	0x04, 0x11
        /*0026*/ 	.short	(.L_7 - .L_6)
	.align		4
.L_6:
        /*0028*/ 	.word	index@($__internal_0_$__cuda_sm20_div_rn_f64_full)
        /*002c*/ 	.word	0x00000000


	//----- nvinfo : EIATTR_FRAME_SIZE
	.align		4
.L_7:
        /*0030*/ 	.byte	0x04, 0x11
        /*0032*/ 	.short	(.L_9 - .L_8)
	.align		4
.L_8:
        /*0034*/ 	.word	index@(ker_rho)
        /*0038*/ 	.word	0x00000000


	//----- nvinfo : EIATTR_MIN_STACK_SIZE
	.align		4
.L_9:
        /*003c*/ 	.byte	0x04, 0x12
        /*003e*/ 	.short	(.L_11 - .L_10)
	.align		4
.L_10:
        /*0040*/ 	.word	index@(ker_rho)
        /*0044*/ 	.word	0x00000000
.L_11:


//--------------------- .nv.compat                --------------------------
	.section	.nv.compat,"",@"SHT_CUDA_COMPAT_INFO"
	.align	4
        /*0000*/ 	.byte	0x02, 0x09, 0x00, 0x00, 0x02, 0x02, 0x01, 0x00, 0x02, 0x05, 0x05, 0x00, 0x03, 0x07, 0x01, 0x01
        /*0010*/ 	.byte	0x02, 0x03, 0x00, 0x00, 0x02, 0x06, 0x01, 0x00, 0x04, 0x0b, 0x08, 0x00, 0x01, 0x00, 0x00, 0x00
        /*0020*/ 	.byte	0x00, 0x00, 0x00, 0x00


//--------------------- .nv.info.ker_rho          --------------------------
	.section	.nv.info.ker_rho,"",@"SHT_CUDA_INFO"
	.sectionflags	@""
	.align	4


	//----- nvinfo : EIATTR_CUDA_API_VERSION
	.align		4
        /*0000*/ 	.byte	0x04, 0x37
        /*0002*/ 	.short	(.L_13 - .L_12)
.L_12:
        /*0004*/ 	.word	0x00000082


	//----- nvinfo : EIATTR_KPARAM_INFO
	.align		4
.L_13:
        /*0008*/ 	.byte	0x04, 0x17
        /*000a*/ 	.short	(.L_15 - .L_14)
.L_14:
        /*000c*/ 	.word	0x00000000
        /*0010*/ 	.short	0x0003
        /*0012*/ 	.short	0x0018
        /*0014*/ 	.byte	0x00, 0xf0, 0x11, 0x00


	//----- nvinfo : EIATTR_KPARAM_INFO
	.align		4
.L_15:
        /*0018*/ 	.byte	0x04, 0x17
        /*001a*/ 	.short	(.L_17 - .L_16)
.L_16:
        /*001c*/ 	.word	0x00000000
        /*0020*/ 	.short	0x0002
        /*0022*/ 	.short	0x0010
        /*0024*/ 	.byte	0x00, 0xf5, 0x21, 0x00


	//----- nvinfo : EIATTR_KPARAM_INFO
	.align		4
.L_17:
        /*0028*/ 	.byte	0x04, 0x17
        /*002a*/ 	.short	(.L_19 - .L_18)
.L_18:
        /*002c*/ 	.word	0x00000000
        /*0030*/ 	.short	0x0001
        /*0032*/ 	.short	0x0008
        /*0034*/ 	.byte	0x00, 0xf5, 0x21, 0x00


	//----- nvinfo : EIATTR_KPARAM_INFO
	.align		4
.L_19:
        /*0038*/ 	.byte	0x04, 0x17
        /*003a*/ 	.short	(.L_21 - .L_20)
.L_20:
        /*003c*/ 	.word	0x00000000
        /*0040*/ 	.short	0x0000
        /*0042*/ 	.short	0x0000
        /*0044*/ 	.byte	0x00, 0xf5, 0x21, 0x00


	//----- nvinfo : EIATTR_SPARSE_MMA_MASK
	.align		4
.L_21:
        /*0048*/ 	.byte	0x03, 0x50
        /*004a*/ 	.short	0x0000


	//----- nvinfo : EIATTR_MAXREG_COUNT
	.align		4
        /*004c*/ 	.byte	0x03, 0x1b
        /*004e*/ 	.short	0x00ff


	//----- nvinfo : EIATTR_NUM_BARRIERS
	.align		4
        /*0050*/ 	.byte	0x02, 0x4c
        /*0052*/ 	.byte	0x01
	.zero		1


	//----- nvinfo : EIATTR_MERCURY_ISA_VERSION
	.align		4
        /*0054*/ 	.byte	0x03, 0x5f
        /*0056*/ 	.short	0x0101


	//----- nvinfo : EIATTR_VRC_CTA_INIT_COUNT
	.align		4
        /*0058*/ 	.byte	0x02, 0x4a
	.zero		1
	.zero		1


	//----- nvinfo : EIATTR_EXIT_INSTR_OFFSETS
	.align		4
        /*005c*/ 	.byte	0x04, 0x1c
        /*005e*/ 	.short	(.L_23 - .L_22)


	//   ....[0]....
.L_22:
        /*0060*/ 	.word	0x00000140


	//   ....[1]....
        /*0064*/ 	.word	0x00001430


	//----- nvinfo : EIATTR_CRS_STACK_SIZE
	.align		4
.L_23:
        /*0068*/ 	.byte	0x04, 0x1e
        /*006a*/ 	.short	(.L_25 - .L_24)
.L_24:
        /*006c*/ 	.word	0x00000000


	//----- nvinfo : EIATTR_CBANK_PARAM_SIZE
	.align		4
.L_25:
        /*0070*/ 	.byte	0x03, 0x19
        /*0072*/ 	.short	0x001c


	//----- nvinfo : EIATTR_PARAM_CBANK
	.align		4
        /*0074*/ 	.byte	0x04, 0x0a
        /*0076*/ 	.short	(.L_27 - .L_26)
	.align		4
.L_26:
        /*0078*/ 	.word	index@(.nv.constant0.ker_rho)
        /*007c*/ 	.short	0x0380
        /*007e*/ 	.short	0x001c


	//----- nvinfo : EIATTR_SW_WAR
	.align		4
.L_27:
        /*0080*/ 	.byte	0x04, 0x36
        /*0082*/ 	.short	(.L_29 - .L_28)
.L_28:
        /*0084*/ 	.word	0x00000008
.L_29:


//--------------------- .nv.callgraph             --------------------------
	.section	.nv.callgraph,"",@"SHT_CUDA_CALLGRAPH"
	.align	4
	.sectionentsize	8
	.align		4
        /*0000*/ 	.word	0x00000000
	.align		4
        /*0004*/ 	.word	0xffffffff
	.align		4
        /*0008*/ 	.word	0x00000000
	.align		4
        /*000c*/ 	.word	0xfffffffe
	.align		4
        /*0010*/ 	.word	0x00000000
	.align		4
        /*0014*/ 	.word	0xfffffffd
	.align		4
        /*0018*/ 	.word	0x00000000
	.align		4
        /*001c*/ 	.word	0xfffffffc


//--------------------- .text.ker_rho             --------------------------
	.section	.text.ker_rho,"ax",@progbits
	.align	128
        .global         ker_rho
        .type           ker_rho,@function
        .size           ker_rho,(.L_x_50 - ker_rho)
        .other          ker_rho,@"STO_CUDA_ENTRY STV_DEFAULT"
ker_rho:
.text.ker_rho:
[----:B------:R-:W-:Y:S08]  /*0000*/  LDC R1, c[0x0][0x37c] ;  /* 0x0000df00ff017b82 */ /* 0x000ff00000000800 */
[----:B------:R-:W0:Y:S01]  /*0010*/  S2UR UR7, SR_CTAID.Z ;  /* 0x00000000000779c3 */ /* 0x000e220000002700 */
[----:B------:R-:W1:Y:S01]  /*0020*/  LDCU UR8, c[0x0][0x378] ;  /* 0x00006f00ff0877ac */ /* 0x000e620008000800 */
[----:B------:R-:W2:Y:S06]  /*0030*/  LDCU UR15, c[0x0][0x374] ;  /* 0x00006e80ff0f77ac */ /* 0x000eac0008000800 */
[----:B------:R-:W3:Y:S01]  /*0040*/  S2UR UR18, SR_CTAID.Y ;  /* 0x00000000001279c3 */ /* 0x000ee20000002600 */
[----:B------:R-:W4:Y:S01]  /*0050*/  LDCU.64 UR4, c[0x0][0x390] ;  /* 0x00007200ff0477ac */ /* 0x000f220008000a00 */
[----:B------:R-:W5:Y:S06]  /*0060*/  LDCU.64 UR16, c[0x0][0x358] ;  /* 0x00006b00ff1077ac */ /* 0x000f6c0008000a00 */
[----:B------:R-:W4:Y:S01]  /*0070*/  S2UR UR9, SR_CTAID.X ;  /* 0x00000000000979c3 */ /* 0x000f220000002500 */
[----:B-1----:R-:W-:-:S04]  /*0080*/  USHF.L.U32 UR10, UR8, 0x1, URZ ;  /* 0x00000001080a7899 */ /* 0x002fc800080006ff */
[----:B--2---:R-:W-:Y:S02]  /*0090*/  UIMAD UR6, UR10, UR15, URZ ;  /* 0x0000000f0a0672a4 */ /* 0x004fe4000f8e02ff */
[----:B0-----:R-:W-:-:S04]  /*00a0*/  USHF.L.U32 UR7, UR7, 0x1, URZ ;  /* 0x0000000107077899 */ /* 0x001fc800080006ff */
[----:B---3--:R-:W-:-:S04]  /*00b0*/  UIMAD UR7, UR10, UR18, UR7 ;  /* 0x000000120a0772a4 */ /* 0x008fc8000f8e0207 */
[----:B----4-:R-:W-:-:S04]  /*00c0*/  UIMAD UR6, UR6, UR9, UR7 ;  /* 0x00000009060672a4 */ /* 0x010fc8000f8e0207 */
[----:B------:R-:W-:-:S06]  /*00d0*/  UIMAD.WIDE.U32 UR4, UR6, 0x4, UR4 ;  /* 0x00000004060478a5 */ /* 0x000fcc000f8e0004 */
[----:B------:R-:W-:Y:S02]  /*00e0*/  IMAD.U32 R2, RZ, RZ, UR4 ;  /* 0x00000004ff027e24 */ /* 0x000fe4000f8e00ff */
[----:B------:R-:W-:-:S05]  /*00f0*/  IMAD.U32 R3, RZ, RZ, UR5 ;  /* 0x00000005ff037e24 */ /* 0x000fca000f8e00ff */
[----:B-----5:R-:W2:Y:S04]  /*0100*/  LDG.E R4, desc[UR16][R2.64+0x4] ;  /* 0x0000041002047981 */ /* 0x020ea8000c1e1900 */
[----:B------:R-:W3:Y:S01]  /*0110*/  LDG.E R0, desc[UR16][R2.64] ;  /* 0x0000001002007981 */ /* 0x000ee2000c1e1900 */
[----:B--2---:R-:W-:-:S13]  /*0120*/  R2UR UR7, R4 ;  /* 0x00000000040772ca */ /* 0x004fda00000e0000 */
[----:B---3--:R-:W-:-:S13]  /*0130*/  ISETP.GE.AND P0, PT, R0, UR7, PT ;  /* 0x0000000700007c0c */ /* 0x008fda000bf06270 */
[----:B------:R-:W-:Y:S05]  /*0140*/  @P0 EXIT ;  /* 0x000000000000094d */ /* 0x000fea0003800000 */
[----:B------:R-:W0:Y:S01]  /*0150*/  LDC R8, c[0x0][0x398] ;  /* 0x0000e600ff087b82 */ /* 0x000e220000000800 */
[----:B------:R-:W-:Y:S01]  /*0160*/  UMOV UR4, 0x60000000 ;  /* 0x6000000000047882 */ /* 0x000fe20000000000 */
[----:B------:R-:W-:Y:S01]  /*0170*/  UMOV UR5, 0x401921fb ;  /* 0x401921fb00057882 */ /* 0x000fe20000000000 */
[----:B------:R-:W1:Y:S01]  /*0180*/  S2R R10, SR_CTAID.Z ;  /* 0x00000000000a7919 */ /* 0x000e620000002700 */
[----:B------:R-:W-:Y:S01]  /*0190*/  UMOV UR12, 0xd2f1a9fc ;  /* 0xd2f1a9fc000c7882 */ /* 0x000fe20000000000 */
[----:B------:R-:W-:Y:S01]  /*01a0*/  UMOV UR13, 0x3f50624d ;  /* 0x3f50624d000d7882 */ /* 0x000fe20000000000 */
[----:B------:R-:W2:Y:S01]  /*01b0*/  LDCU UR19, c[0x0][0x370] ;  /* 0x00006e00ff1377ac */ /* 0x000ea20008000800 */
[----:B0-----:R-:W0:Y:S02]  /*01c0*/  F2F.F64.F32 R12, R8 ;  /* 0x00000008000c7310 */ /* 0x001e240000201800 */
[----:B0-----:R-:W-:Y:S01]  /*01d0*/  DMUL R2, R12, UR4 ;  /* 0x000000040c027c28 */ /* 0x001fe20008000000 */
[----:B------:R-:W-:Y:S01]  /*01e0*/  UIADD3 UR4, UPT, UPT, UR8, -0x1, URZ ;  /* 0xffffffff08047890 */ /* 0x000fe2000fffe0ff */
[----:B------:R-:W-:-:S06]  /*01f0*/  R2UR UR8, R0 ;  /* 0x00000000000872ca */ /* 0x000fcc00000e0000 */
[----:B------:R-:W-:Y:S02]  /*0200*/  DMUL R4, R12, R2 ;  /* 0x000000020c047228 */ /* 0x000fe40000000000 */
[----:B------:R-:W0:Y:S01]  /*0210*/  S2R R2, SR_TID.X ;  /* 0x0000000000027919 */ /* 0x000e220000002100 */
[----:B------:R-:W-:-:S05]  /*0220*/  FMUL R3, R8, R8 ;  /* 0x0000000808037220 */ /* 0x000fca0000400000 */
[C---:B------:R-:W-:Y:S01]  /*0230*/  DMUL R6, R12.reuse, R4 ;  /* 0x000000040c067228 */ /* 0x040fe20000000000 */
[----:B------:R-:W-:Y:S01]  /*0240*/  R2UR UR9, R3 ;  /* 0x00000000030972ca */ /* 0x000fe200000e0000 */
[----:B------:R-:W-:Y:S01]  /*0250*/  DMUL R4, R12, UR12 ;  /* 0x0000000c0c047c28 */ /* 0x000fe20008000000 */
[----:B------:R-:W-:-:S05]  /*0260*/  IMAD.U32 R3, RZ, RZ, UR4 ;  /* 0x00000004ff037e24 */ /* 0x000fca000f8e00ff */
[----:B-1----:R-:W-:Y:S02]  /*0270*/  VIADDMNMX.U32 R3, R10, 0x1, R3, PT ;  /* 0x000000010a037846 */ /* 0x002fe40003800003 */
[----:B------:R-:W-:Y:S01]  /*0280*/  R2UR UR12, R6 ;  /* 0x00000000060c72ca */ /* 0x000fe200000e0000 */
[----:B------:R-:W-:Y:S01]  /*0290*/  DMUL R12, R12, R4 ;  /* 0x000000040c0c7228 */ /* 0x000fe20000000000 */
[----:B------:R-:W-:Y:S02]  /*02a0*/  R2UR UR13, R7 ;  /* 0x00000000070d72ca */ /* 0x000fe400000e0000 */
[----:B--2---:R-:W-:-:S13]  /*02b0*/  LEA R3, R3, 0x1, 0x1 ;  /* 0x0000000103037811 */ /* 0x004fda00078e08ff */
.L_x_29:
[----:B0-----:R-:W-:Y:S01]  /*02c0*/  VIADD R0, R2, UR8 ;  /* 0x0000000802007c36 */ /* 0x001fe20008000000 */
[----:B------:R-:W-:Y:S04]  /*02d0*/  BSSY.RECONVERGENT B0, `(.L_x_0) ;  /* 0x0000009000007945 */ /* 0x000fe80003800200 */
[----:B------:R-:W-:-:S13]  /*02e0*/  ISETP.GE.AND P0, PT, R0, UR7, PT ;  /* 0x0000000700007c0c */ /* 0x000fda000bf06270 */
[----:B-1---5:R-:W-:Y:S05]  /*02f0*/  @P0 BRA `(.L_x_1) ;  /* 0x0000000000180947 */ /* 0x022fea0003800000 */
[----:B------:R-:W0:Y:S01]  /*0300*/  LDC.64 R8, c[0x0][0x388] ;  /* 0x0000e200ff087b82 */ /* 0x000e220000000a00 */
[----:B------:R-:W-:-:S04]  /*0310*/  IMAD R5, R0, 0x3, RZ ;  /* 0x0000000300057824 */ /* 0x000fc800078e02ff */
[----:B0-----:R-:W-:-:S05]  /*0320*/  IMAD.WIDE R8, R5, 0x4, R8 ;  /* 0x0000000405087825 */ /* 0x001fca00078e0208 */
[----:B------:R0:W5:Y:S04]  /*0330*/  LDG.E R4, desc[UR16][R8.64] ;  /* 0x0000001008047981 */ /* 0x000168000c1e1900 */
[----:B------:R0:W5:Y:S04]  /*0340*/  LDG.E R5, desc[UR16][R8.64+0x4] ;  /* 0x0000041008057981 */ /* 0x000168000c1e1900 */
[----:B------:R0:W5:Y:S02]  /*0350*/  LDG.E R6, desc[UR16][R8.64+0x8] ;  /* 0x0000081008067981 */ /* 0x000164000c1e1900 */
.L_x_1:
[----:B------:R-:W-:Y:S05]  /*0360*/  BSYNC.RECONVERGENT B0 ;  /* 0x0000000000007941 */ /* 0x000fea0003800200 */
.L_x_0:
[----:B------:R-:W-:Y:S01]  /*0370*/  MOV R7, RZ ;  /* 0x000000ff00077202 */ /* 0x000fe20000000f00 */
[----:B------:R-:W-:-:S06]  /*0380*/  UMOV UR11, 0xffffffff ;  /* 0xffffffff000b7882 */ /* 0x000fcc0000000000 */
.L_x_28:
[----:B012---:R-:W-:-:S05]  /*0390*/  UMOV UR14, 0xffffffff ;  /* 0xffffffff000e7882 */ /* 0x007fca0000000000 */
.L_x_27:
[----:B-1----:R-:W1:Y:S02]  /*03a0*/  S2UR UR4, SR_CTAID.X ;  /* 0x00000000000479c3 */ /* 0x002e640000002500 */
[----:B-1----:R-:W-:-:S04]  /*03b0*/  UIADD3 UR4, UPT, UPT, UR4, UR11, URZ ;  /* 0x0000000b04047290 */ /* 0x002fc8000fffe0ff */
[----:B------:R-:W-:-:S09]  /*03c0*/  UISETP.GE.U32.AND UP0, UPT, UR4, UR19, UPT ;  /* 0x000000130400728c */ /* 0x000fd2000bf06070 */
[----:B0-2---:R-:W-:Y:S05]  /*03d0*/  BRA.U UP0, `(.L_x_2) ;  /* 0x0000000d00dc7547 */ /* 0x005fea000b800000 */
[----:B------:R-:W-:-:S04]  /*03e0*/  UIADD3 UR5, UPT, UPT, UR18, UR14, URZ ;  /* 0x0000000e12057290 */ /* 0x000fc8000fffe0ff */
[----:B------:R-:W-:-:S09]  /*03f0*/  UISETP.GE.U32.AND UP0, UPT, UR5, UR15, UPT ;  /* 0x0000000f0500728c */ /* 0x000fd2000bf06070 */
[----:B------:R-:W-:Y:S05]  /*0400*/  BRA.U UP0, `(.L_x_2) ;  /* 0x0000000d00d07547 */ /* 0x000fea000b800000 */
[----:B------:R-:W1:Y:S01]  /*0410*/  S2R R0, SR_CTAID.Z ;  /* 0x0000000000007919 */ /* 0x000e620000002700 */
[----:B0-----:R-:W0:Y:S01]  /*0420*/  LDC.64 R8, c[0x0][0x390] ;  /* 0x0000e400ff087b82 */ /* 0x001e220000000a00 */
[----:B------:R-:W-:-:S04]  /*0430*/  UIMAD UR6, UR10, UR15, URZ ;  /* 0x0000000f0a0672a4 */ /* 0x000fc8000f8e02ff */
[----:B------:R-:W-:-:S04]  /*0440*/  UIMAD UR4, UR6, UR4, URZ ;  /* 0x00000004060472a4 */ /* 0x000fc8000f8e02ff */
[----:B------:R-:W-:-:S06]  /*0450*/  UIMAD UR4, UR10, UR5, UR4 ;  /* 0x000000050a0472a4 */ /* 0x000fcc000f8e0204 */
[----:B------:R-:W-:-:S04]  /*0460*/  VIADD R11, R3, UR4 ;  /* 0x00000004030b7c36 */ /* 0x000fc80008000000 */
[----:B0-----:R-:W-:-:S06]  /*0470*/  IMAD.WIDE.U32 R10, R11, 0x4, R8 ;  /* 0x000000040b0a7825 */ /* 0x001fcc00078e0008 */
[----:B------:R-:W2:Y:S01]  /*0480*/  LDG.E R10, desc[UR16][R10.64] ;  /* 0x000000100a0a7981 */ /* 0x000ea2000c1e1900 */
[----:B-1----:R-:W-:-:S04]  /*0490*/  VIMNMX.U32 R0, PT, PT, R0, 0x1, !PT ;  /* 0x0000000100007848 */ /* 0x002fc80007fe0000 */
[----:B------:R-:W-:-:S05]  /*04a0*/  LEA R0, R0, UR4, 0x1 ;  /* 0x0000000400007c11 */ /* 0x000fca000f8e08ff */
[----:B------:R-:W-:-:S04]  /*04b0*/  VIADD R15, R0, 0xfffffffe ;  /* 0xfffffffe000f7836 */ /* 0x000fc80000000000 */
[----:B------:R-:W-:-:S06]  /*04c0*/  IMAD.WIDE.U32 R8, R15, 0x4, R8 ;  /* 0x000000040f087825 */ /* 0x000fcc00078e0008 */
[----:B------:R-:W3:Y:S01]  /*04d0*/  LDG.E R8, desc[UR16][R8.64] ;  /* 0x0000001008087981 */ /* 0x000ee2000c1e1900 */
[----:B--2---:R-:W-:-:S13]  /*04e0*/  R2UR UR20, R10 ;  /* 0x000000000a1472ca */ /* 0x004fda00000e0000 */
[----:B---3--:R-:W-:-:S13]  /*04f0*/  ISETP.GE.AND P0, PT, R8, UR20, PT ;  /* 0x0000001408007c0c */ /* 0x008fda000bf06270 */
[----:B------:R-:W-:Y:S05]  /*0500*/  @P0 BRA `(.L_x_2) ;  /* 0x0000000c00900947 */ /* 0x000fea0003800000 */
[----:B------:R-:W-:-:S15]  /*0510*/  R2UR UR6, R8 ;  /* 0x00000000080672ca */ /* 0x000fde00000e0000 */
.L_x_26:
[----:B------:R-:W-:Y:S01]  /*0520*/  VIADD R11, R2, UR6 ;  /* 0x00000006020b7c36 */ /* 0x000fe20008000000 */
[----:B------:R-:W-:Y:S04]  /*0530*/  BSSY.RECONVERGENT B0, `(.L_x_3) ;  /* 0x0000010000007945 */ /* 0x000fe80003800200 */
[----:B------:R-:W-:-:S13]  /*0540*/  ISETP.GE.AND P0, PT, R11, UR20, PT ;  /* 0x000000140b007c0c */ /* 0x000fda000bf06270 */
[----:B012---:R-:W-:Y:S05]  /*0550*/  @P0 BRA `(.L_x_4) ;  /* 0x0000000000340947 */ /* 0x007fea0003800000 */
[----:B------:R-:W0:Y:S01]  /*0560*/  LDC.64 R8, c[0x0][0x388] ;  /* 0x0000e200ff087b82 */ /* 0x000e220000000a00 */
[----:B------:R-:W-:-:S04]  /*0570*/  IMAD R11, R11, 0x3, RZ ;  /* 0x000000030b0b7824 */ /* 0x000fc800078e02ff */
[----:B0-----:R-:W-:-:S05]  /*0580*/  IMAD.WIDE R8, R11, 0x4, R8 ;  /* 0x000000040b087825 */ /* 0x001fca00078e0208 */
[----:B------:R-:W2:Y:S04]  /*0590*/  LDG.E R0, desc[UR16][R8.64] ;  /* 0x0000001008007981 */ /* 0x000ea8000c1e1900 */
[----:B------:R-:W3:Y:S04]  /*05a0*/  LDG.E R14, desc[UR16][R8.64+0x4] ;  /* 0x00000410080e7981 */ /* 0x000ee8000c1e1900 */
[----:B------:R-:W4:Y:S01]  /*05b0*/  LDG.E R16, desc[UR16][R8.64+0x8] ;  /* 0x0000081008107981 */ /* 0x000f22000c1e1900 */
[----:B------:R-:W-:Y:S01]  /*05c0*/  MOV R10, 0x400 ;  /* 0x00000400000a7802 */ /* 0x000fe20000000f00 */
[----:B------:R-:W0:Y:S03]  /*05d0*/  S2R R11, SR_CgaCtaId ;  /* 0x00000000000b7919 */ /* 0x000e260000008800 */
[----:B0-----:R-:W-:-:S05]  /*05e0*/  LEA R11, R11, R10, 0x18 ;  /* 0x0000000a0b0b7211 */ /* 0x001fca00078ec0ff */
[----:B------:R-:W-:-:S05]  /*05f0*/  IMAD R11, R2, 0xc, R11 ;  /* 0x0000000c020b7824 */ /* 0x000fca00078e020b */
[----:B--2---:R0:W-:Y:S04]  /*0600*/  STS [R11], R0 ;  /* 0x000000000b007388 */ /* 0x0041e80000000800 */
[----:B---3--:R0:W-:Y:S04]  /*0610*/  STS [R11+0x4], R14 ;  /* 0x0000040e0b007388 */ /* 0x0081e80000000800 */
[----:B----4-:R0:W-:Y:S02]  /*0620*/  STS [R11+0x8], R16 ;  /* 0x000008100b007388 */ /* 0x0101e40000000800 */
.L_x_4:
[----:B------:R-:W-:Y:S05]  /*0630*/  BSYNC.RECONVERGENT B0 ;  /* 0x0000000000007941 */ /* 0x000fea0003800200 */
.L_x_3:
[----:B0-----:R-:W-:Y:S01]  /*0640*/  VIADD R0, R2, UR8 ;  /* 0x0000000802007c36 */ /* 0x001fe20008000000 */
[----:B------:R-:W-:Y:S04]  /*0650*/  BAR.SYNC.DEFER_BLOCKING 0x0 ;  /* 0x0000000000007b1d */ /* 0x000fe80000010000 */
[----:B------:R-:W-:Y:S02]  /*0660*/  ISETP.GE.AND P0, PT, R0, UR7, PT ;  /* 0x0000000700007c0c */ /* 0x000fe4000bf06270 */
[----:B------:R-:W-:Y:S11]  /*0670*/  BSSY.RECONVERGENT B0, `(.L_x_5) ;  /* 0x00000c9000007945 */ /* 0x000ff60003800200 */
[----:B------:R-:W-:Y:S05]  /*0680*/  @P0 BRA `(.L_x_6) ;  /* 0x0000000c001c0947 */ /* 0x000fea0003800000 */
[----:B------:R-:W0:Y:S01]  /*0690*/  S2UR UR5, SR_CgaCtaId ;  /* 0x00000000000579c3 */ /* 0x000e220000008800 */
[----:B------:R-:W-:Y:S01]  /*06a0*/  UMOV UR4, 0x400 ;  /* 0x0000040000047882 */ /* 0x000fe20000000000 */
[----:B------:R-:W-:Y:S02]  /*06b0*/  HFMA2 R8, -RZ, RZ, 0, 5.9604644775390625e-08 ;  /* 0x00000001ff087431 */ /* 0x000fe400000001ff */
[----:B------:R-:W-:Y:S01]  /*06c0*/  IMAD.U32 R9, RZ, RZ, UR6 ;  /* 0x00000006ff097e24 */ /* 0x000fe2000f8e00ff */
[----:B0-----:R-:W-:-:S04]  /*06d0*/  ULEA UR4, UR5, UR4, 0x18 ;  /* 0x0000000405047291 */ /* 0x001fc8000f8ec0ff */
[----:B------:R-:W-:-:S06]  /*06e0*/  UIADD3 UR4, UPT, UPT, UR4, 0xc, URZ ;  /* 0x0000000c04047890 */ /* 0x000fcc000fffe0ff */
[----:B------:R-:W-:-:S07]  /*06f0*/  IMAD.U32 R10, RZ, RZ, UR4 ;  /* 0x00000004ff0a7e24 */ /* 0x000fce000f8e00ff */
.L_x_25:
[----:B------:R-:W-:Y:S01]  /*0700*/  ISETP.GE.AND P0, PT, R9, UR20, PT ;  /* 0x0000001409007c0c */ /* 0x000fe2000bf06270 */
[----:B------:R-:W-:-:S05]  /*0710*/  VIADD R8, R8, 0x2 ;  /* 0x0000000208087836 */ /* 0x000fca0000000000 */
[----:B------:R-:W-:-:S07]  /*0720*/  ISETP.NE.AND P1, PT, R8, 0x41, PT ;  /* 0x000000410800780c */ /* 0x000fce0003f25270 */
[----:B012---:R-:W-:Y:S06]  /*0730*/  @P0 BRA `(.L_x_7) ;  /* 0x00000004006c0947 */ /* 0x007fec0003800000 */
[----:B------:R-:W0:Y:S01]  /*0740*/  LDS R0, [R10+-0x8] ;  /* 0xfffff8000a007984 */ /* 0x000e220000000800 */
[----:B------:R-:W1:Y:S01]  /*0750*/  MUFU.RCP R14, UR9 ;  /* 0x00000009000e7d08 */ /* 0x000e620008001000 */
[----:B------:R-:W-:Y:S01]  /*0760*/  IMAD.U32 R17, RZ, RZ, UR9 ;  /* 0x00000009ff117e24 */ /* 0x000fe2000f8e00ff */
[----:B------:R-:W-:Y:S01]  /*0770*/  BSSY.RECONVERGENT B1, `(.L_x_8) ;  /* 0x0000014000017945 */ /* 0x000fe20003800200 */
[----:B------:R-:W2:Y:S04]  /*0780*/  LDS R11, [R10+-0xc] ;  /* 0xfffff4000a0b7984 */ /* 0x000ea80000000800 */
[----:B------:R-:W3:Y:S01]  /*0790*/  LDS R15, [R10+-0x4] ;  /* 0xfffffc000a0f7984 */ /* 0x000ee20000000800 */
[----:B0----5:R-:W-:Y:S01]  /*07a0*/  FADD R0, -R5, R0 ;  /* 0x0000000005007221 */ /* 0x021fe20000000100 */
[----:B--2---:R-:W-:-:S03]  /*07b0*/  FADD R11, -R4, R11 ;  /* 0x0000000b040b7221 */ /* 0x004fc60000000100 */
[----:B------:R-:W-:Y:S01]  /*07c0*/  FMUL R0, R0, R0 ;  /* 0x0000000000007220 */ /* 0x000fe20000400000 */
[----:B---3--:R-:W-:-:S03]  /*07d0*/  FADD R15, -R6, R15 ;  /* 0x0000000f060f7221 */ /* 0x008fc60000000100 */
[----:B------:R-:W-:Y:S01]  /*07e0*/  FFMA R0, R11, R11, R0 ;  /* 0x0000000b0b007223 */ /* 0x000fe20000000000 */
[----:B-1----:R-:W-:-:S03]  /*07f0*/  FFMA R11, R14, -R17, 1 ;  /* 0x3f8000000e0b7423 */ /* 0x002fc60000000811 */
[----:B------:R-:W-:Y:S01]  /*0800*/  FFMA R0, R15, R15, R0 ;  /* 0x0000000f0f007223 */ /* 0x000fe20000000000 */
[----:B------:R-:W-:-:S03]  /*0810*/  FFMA R11, R14, R11, R14 ;  /* 0x0000000b0e0b7223 */ /* 0x000fc6000000000e */
[----:B------:R-:W0:Y:S01]  /*0820*/  FCHK P0, R0, UR9 ;  /* 0x0000000900007d02 */ /* 0x000e220008000000 */
[----:B------:R-:W-:-:S04]  /*0830*/  FFMA R14, R0, R11, RZ ;  /* 0x0000000b000e7223 */ /* 0x000fc800000000ff */
[----:B------:R-:W-:-:S04]  /*0840*/  FFMA R15, R14, -UR9, R0 ;  /* 0x800000090e0f7c23 */ /* 0x000fc80008000000 */
[----:B------:R-:W-:Y:S01]  /*0850*/  FFMA R11, R11, R15, R14 ;  /* 0x0000000f0b0b7223 */ /* 0x000fe2000000000e */
[----:B0-----:R-:W-:Y:S06]  /*0860*/  @!P0 BRA `(.L_x_9) ;  /* 0x0000000000108947 */ /* 0x001fec0003800000 */
[----:B------:R-:W-:Y:S02]  /*0870*/  MOV R11, UR9 ;  /* 0x00000009000b7c02 */ /* 0x000fe40008000f00 */
[----:B------:R-:W-:-:S07]  /*0880*/  MOV R14, 0x8a0 ;  /* 0x000008a0000e7802 */ /* 0x000fce0000000f00 */
[----:B------:R-:W-:Y:S05]  /*0890*/  CALL.REL.NOINC `($__internal_2_$__cuda_sm3x_div_rn_noftz_f32_slowpath) ;  /* 0x0000001000b87944 */ /* 0x000fea0003c00000 */
[----:B------:R-:W-:-:S07]  /*08a0*/  IMAD.MOV.U32 R11, RZ, RZ, R0 ;  /* 0x000000ffff0b7224 */ /* 0x000fce00078e0000 */
.L_x_9:
[----:B------:R-:W-:Y:S05]  /*08b0*/  BSYNC.RECONVERGENT B1 ;  /* 0x0000000000017941 */ /* 0x000fea0003800200 */
.L_x_8:
[----:B------:R-:W-:Y:S01]  /*08c0*/  FSETP.GEU.AND P0, PT, R11, 1, PT ;  /* 0x3f8000000b00780b */ /* 0x000fe20003f0e000 */
[----:B------:R-:W-:-:S12]  /*08d0*/  BSSY.RECONVERGENT B1, `(.L_x_7) ;  /* 0x0000041000017945 */ /* 0x000fd80003800200 */
[----:B------:R-:W-:Y:S05]  /*08e0*/  @P0 BRA `(.L_x_10) ;  /* 0x0000000000fc0947 */ /* 0x000fea0003800000 */
[----:B------:R-:W0:Y:S01]  /*08f0*/  F2F.F64.F32 R14, R11 ;  /* 0x0000000b000e7310 */ /* 0x000e220000201800 */
[----:B------:R-:W-:Y:S01]  /*0900*/  BSSY.RECONVERGENT B2, `(.L_x_11) ;  /* 0x000000f000027945 */ /* 0x000fe20003800200 */
[----:B0-----:R-:W-:-:S10]  /*0910*/  DADD R14, R12, R14 ;  /* 0x000000000c0e7229 */ /* 0x001fd4000000000e */
[----:B------:R-:W0:Y:S02]  /*0920*/  F2F.F32.F64 R15, R14 ;  /* 0x0000000e000f7310 */ /* 0x000e240000301000 */
[----:B0-----:R-:W-:-:S06]  /*0930*/  VIADD R0, R15, 0xf3000000 ;  /* 0xf30000000f007836 */ /* 0x001fcc0000000000 */
[----:B------:R0:W1:Y:S01]  /*0940*/  MUFU.RSQ R16, R15 ;  /* 0x0000000f00107308 */ /* 0x0000620000001400 */
[----:B------:R-:W-:-:S13]  /*0950*/  ISETP.GT.U32.AND P0, PT, R0, 0x727fffff, PT ;  /* 0x727fffff0000780c */ /* 0x000fda0003f04070 */
[----:B0-----:R-:W-:Y:S05]  /*0960*/  @!P0 BRA `(.L_x_12) ;  /* 0x0000000000108947 */ /* 0x001fea0003800000 */
[----:B------:R-:W-:Y:S01]  /*0970*/  IMAD.MOV.U32 R0, RZ, RZ, R15 ;  /* 0x000000ffff007224 */ /* 0x000fe200078e000f */
[----:B------:R-:W-:-:S07]  /*0980*/  MOV R18, 0x9a0 ;  /* 0x000009a000127802 */ /* 0x000fce0000000f00 */
[----:B-1----:R-:W-:Y:S05]  /*0990*/  CALL.REL.NOINC `($__internal_1_$__cuda_sm20_sqrt_rn_f32_slowpath) ;  /* 0x00000010001c7944 */ /* 0x002fea0003c00000 */
[----:B------:R-:W-:Y:S05]  /*09a0*/  BRA `(.L_x_13) ;  /* 0x0000000000107947 */ /* 0x000fea0003800000 */
.L_x_12:
[----:B-1----:R-:W-:Y:S01]  /*09b0*/  FMUL.FTZ R0, R15, R16 ;  /* 0x000000100f007220 */ /* 0x002fe20000410000 */
[----:B------:R-:W-:-:S03]  /*09c0*/  FMUL.FTZ R14, R16, 0.5 ;  /* 0x3f000000100e7820 */ /* 0x000fc60000410000 */
[----:B------:R-:W-:-:S04]  /*09d0*/  FFMA R11, -R0, R0, R15 ;  /* 0x00000000000b7223 */ /* 0x000fc8000000010f */
[----:B------:R-:W-:-:S07]  /*09e0*/  FFMA R0, R11, R14, R0 ;  /* 0x0000000e0b007223 */ /* 0x000fce0000000000 */
.L_x_13:
[----:B------:R-:W-:Y:S05]  /*09f0*/  BSYNC.RECONVERGENT B2 ;  /* 0x0000000000027941 */ /* 0x000fea0003800200 */
.L_x_11:
[----:B------:R-:W0:Y:S01]  /*0a00*/  MUFU.RCP64H R17, UR13 ;  /* 0x0000000d00117d08 */ /* 0x000e220008001800 */
[----:B------:R-:W-:Y:S01]  /*0a10*/  IMAD.U32 R18, RZ, RZ, UR12 ;  /* 0x0000000cff127e24 */ /* 0x000fe2000f8e00ff */
[----:B------:R-:W-:Y:S01]  /*0a20*/  MOV R19, UR13 ;  /* 0x0000000d00137c02 */ /* 0x000fe20008000f00 */
[----:B------:R-:W-:Y:S01]  /*0a30*/  IMAD.MOV.U32 R16, RZ, RZ, 0x1 ;  /* 0x00000001ff107424 */ /* 0x000fe200078e00ff */
[----:B------:R-:W-:Y:S01]  /*0a40*/  MOV R20, UR12 ;  /* 0x0000000c00147c02 */ /* 0x000fe20008000f00 */
[----:B------:R-:W-:Y:S01]  /*0a50*/  IMAD.U32 R21, RZ, RZ, UR13 ;  /* 0x0000000dff157e24 */ /* 0x000fe2000f8e00ff */
[----:B------:R-:W-:Y:S02]  /*0a60*/  BSSY.RECONVERGENT B2, `(.L_x_14) ;  /* 0x000001e000027945 */ /* 0x000fe40003800200 */
[----:B------:R1:W2:Y:S02]  /*0a70*/  F2F.F64.F32 R14, R0 ;  /* 0x00000000000e7310 */ /* 0x0002a40000201800 */
[----:B-1----:R-:W-:Y:S01]  /*0a80*/  FADD R0, -R0, 1 ;  /* 0x3f80000000007421 */ /* 0x002fe20000000100 */
[----:B0-----:R-:W-:-:S03]  /*0a90*/  DFMA R18, R16, -R18, 1 ;  /* 0x3ff000001012742b */ /* 0x001fc60000000812 */
[----:B------:R-:W-:-:S05]  /*0aa0*/  FMUL R0, R0, R0 ;  /* 0x0000000000007220 */ /* 0x000fca0000400000 */
[----:B------:R-:W-:-:S08]  /*0ab0*/  DFMA R18, R18, R18, R18 ;  /* 0x000000121212722b */ /* 0x000fd00000000012 */
[----:B------:R-:W-:Y:S01]  /*0ac0*/  DFMA R18, R16, R18, R16 ;  /* 0x000000121012722b */ /* 0x000fe20000000010 */
[----:B------:R-:W-:Y:S02]  /*0ad0*/  IMAD.MOV.U32 R16, RZ, RZ, 0x0 ;  /* 0x00000000ff107424 */ /* 0x000fe400078e00ff */
[----:B------:R-:W-:-:S05]  /*0ae0*/  IMAD.MOV.U32 R17, RZ, RZ, 0x3ff00000 ;  /* 0x3ff00000ff117424 */ /* 0x000fca00078e00ff */
[----:B------:R-:W-:Y:S02]  /*0af0*/  DFMA R20, R18, -R20, 1 ;  /* 0x3ff000001214742b */ /* 0x000fe40000000814 */
[----:B--2---:R-:W-:-:S06]  /*0b00*/  DFMA R14, R14, 4, R16 ;  /* 0x401000000e0e782b */ /* 0x004fcc0000000010 */
[----:B------:R-:W-:Y:S02]  /*0b10*/  DFMA R20, R18, R20, R18 ;  /* 0x000000141214722b */ /* 0x000fe40000000012 */
[----:B------:R-:W-:-:S08]  /*0b20*/  DMUL R16, R14, 21 ;  /* 0x403500000e107828 */ /* 0x000fd00000000000 */
[----:B------:R-:W-:Y:S02]  /*0b30*/  DMUL R14, R16, R20 ;  /* 0x00000014100e7228 */ /* 0x000fe40000000000 */
[----:B------:R-:W-:-:S06]  /*0b40*/  FSETP.GEU.AND P2, PT, |R17|, 6.5827683646048100446e-37, PT ;  /* 0x036000001100780b */ /* 0x000fcc0003f4e200 */
[----:B------:R-:W-:-:S08]  /*0b50*/  DFMA R18, R14, -UR12, R16 ;  /* 0x8000000c0e127c2b */ /* 0x000fd00008000010 */
[----:B------:R-:W-:-:S10]  /*0b60*/  DFMA R14, R20, R18, R14 ;  /* 0x00000012140e722b */ /* 0x000fd4000000000e */
[----:B------:R-:W-:-:S05]  /*0b70*/  FFMA R11, RZ, UR13, R15 ;  /* 0x0000000dff0b7c23 */ /* 0x000fca000800000f */
[----:B------:R-:W-:Y:S01]  /*0b80*/  FSETP.GT.AND P0, PT, |R11|, 1.469367938527859385e-39, PT ;  /* 0x001000000b00780b */ /* 0x000fe20003f04200 */
[----:B------:R-:W-:-:S12]  /*0b90*/  FMUL R11, R0, R0 ;  /* 0x00000000000b7220 */ /* 0x000fd80000400000 */
[----:B------:R-:W-:Y:S05]  /*0ba0*/  @P0 BRA P2, `(.L_x_15) ;  /* 0x0000000000240947 */ /* 0x000fea0001000000 */
[----:B------:R-:W-:Y:S01]  /*0bb0*/  IMAD.U32 R14, RZ, RZ, UR12 ;  /* 0x0000000cff0e7e24 */ /* 0x000fe2000f8e00ff */
[----:B------:R-:W-:Y:S01]  /*0bc0*/  MOV R18, UR12 ;  /* 0x0000000c00127c02 */ /* 0x000fe20008000f00 */
[----:B------:R-:W-:Y:S01]  /*0bd0*/  IMAD.U32 R15, RZ, RZ, UR13 ;  /* 0x0000000dff0f7e24 */ /* 0x000fe2000f8e00ff */
[----:B------:R-:W-:Y:S01]  /*0be0*/  MOV R0, 0xc20 ;  /* 0x00000c2000007802 */ /* 0x000fe20000000f00 */
[----:B------:R-:W-:Y:S02]  /*0bf0*/  IMAD.U32 R19, RZ, RZ, UR13 ;  /* 0x0000000dff137e24 */ /* 0x000fe4000f8e00ff */
[----:B------:R-:W-:-:S07]  /*0c00*/  IMAD.MOV.U32 R18, RZ, RZ, R14 ;  /* 0x000000ffff127224 */ /* 0x000fce00078e000e */
[----:B------:R-:W-:Y:S05]  /*0c10*/  CALL.REL.NOINC `($__internal_0_$__cuda_sm20_div_rn_f64_full) ;  /* 0x0000000800087944 */ /* 0x000fea0003c00000 */
[----:B------:R-:W-:Y:S01]  /*0c20*/  IMAD.MOV.U32 R14, RZ, RZ, R22 ;  /* 0x000000ffff0e7224 */ /* 0x000fe200078e0016 */
[----:B------:R-:W-:-:S07]  /*0c30*/  MOV R15, R23 ;  /* 0x00000017000f7202 */ /* 0x000fce0000000f00 */
.L_x_15:
[----:B------:R-:W-:Y:S05]  /*0c40*/  BSYNC.RECONVERGENT B2 ;  /* 0x0000000000027941 */ /* 0x000fea0003800200 */
.L_x_14:
[----:B------:R-:W0:Y:S01]  /*0c50*/  F2F.F64.F32 R16, R11 ;  /* 0x0000000b00107310 */ /* 0x000e220000201800 */
[----:B------:R-:W-:Y:S01]  /*0c60*/  UMOV UR4, 0xa0b5ed8d ;  /* 0xa0b5ed8d00047882 */ /* 0x000fe20000000000 */
[----:B------:R-:W-:-:S06]  /*0c70*/  UMOV UR5, 0x3ea0c6f7 ;  /* 0x3ea0c6f700057882 */ /* 0x000fcc0000000000 */
[----:B------:R-:W-:Y:S01]  /*0c80*/  F2F.F64.F32 R18, R7 ;  /* 0x0000000700127310 */ /* 0x000fe20000201800 */
[----:B0-----:R-:W-:-:S10]  /*0c90*/  DMUL R16, R16, R14 ;  /* 0x0000000e10107228 */ /* 0x001fd40000000000 */
[----:B------:R-:W0:Y:S08]  /*0ca0*/  F2F.F32.F64 R16, R16 ;  /* 0x0000001000107310 */ /* 0x000e300000301000 */
[----:B0-----:R-:W0:Y:S02]  /*0cb0*/  F2F.F64.F32 R14, R16 ;  /* 0x00000010000e7310 */ /* 0x001e240000201800 */
[----:B0-----:R-:W-:-:S06]  /*0cc0*/  DFMA R14, R14, UR4, R18 ;  /* 0x000000040e0e7c2b */ /* 0x001fcc0008000012 */
[----:B------:R0:W1:Y:S05]  /*0cd0*/  F2F.F32.F64 R7, R14 ;  /* 0x0000000e00077310 */ /* 0x00006a0000301000 */
.L_x_10:
[----:B------:R-:W-:Y:S05]  /*0ce0*/  BSYNC.RECONVERGENT B1 ;  /* 0x0000000000017941 */ /* 0x000fea0003800200 */
.L_x_7:
[----:B------:R-:W-:-:S05]  /*0cf0*/  VIADD R0, R9, 0x1 ;  /* 0x0000000109007836 */ /* 0x000fca0000000000 */
[----:B------:R-:W-:-:S13]  /*0d00*/  ISETP.GE.AND P0, PT, R0, UR20, PT ;  /* 0x0000001400007c0c */ /* 0x000fda000bf06270 */
[----:B------:R-:W-:Y:S05]  /*0d10*/  @P0 BRA `(.L_x_16) ;  /* 0x00000004006c0947 */ /* 0x000fea0003800000 */
[----:B------:R-:W2:Y:S01]  /*0d20*/  LDS R0, [R10+0x4] ;  /* 0x000004000a007984 */ /* 0x000ea20000000800 */
[----:B0-----:R-:W0:Y:S01]  /*0d30*/  MUFU.RCP R14, UR9 ;  /* 0x00000009000e7d08 */ /* 0x001e220008001000 */
[----:B------:R-:W-:Y:S01]  /*0d40*/  IMAD.U32 R17, RZ, RZ, UR9 ;  /* 0x00000009ff117e24 */ /* 0x000fe2000f8e00ff */
[----:B------:R-:W-:Y:S01]  /*0d50*/  BSSY.RECONVERGENT B1, `(.L_x_17) ;  /* 0x0000014000017945 */ /* 0x000fe20003800200 */
[----:B------:R-:W3:Y:S04]  /*0d60*/  LDS R11, [R10] ;  /* 0x000000000a0b7984 */ /* 0x000ee80000000800 */
[----:B------:R-:W4:Y:S01]  /*0d70*/  LDS R15, [R10+0x8] ;  /* 0x000008000a0f7984 */ /* 0x000f220000000800 */
[----:B--2--5:R-:W-:Y:S01]  /*0d80*/  FADD R0, -R5, R0 ;  /* 0x0000000005007221 */ /* 0x024fe20000000100 */
[----:B---3--:R-:W-:-:S03]  /*0d90*/  FADD R11, -R4, R11 ;  /* 0x0000000b040b7221 */ /* 0x008fc60000000100 */
[----:B------:R-:W-:Y:S01]  /*0da0*/  FMUL R0, R0, R0 ;  /* 0x0000000000007220 */ /* 0x000fe20000400000 */
[----:B----4-:R-:W-:-:S03]  /*0db0*/  FADD R15, -R6, R15 ;  /* 0x0000000f060f7221 */ /* 0x010fc60000000100 */
[----:B------:R-:W-:Y:S01]  /*0dc0*/  FFMA R0, R11, R11, R0 ;  /* 0x0000000b0b007223 */ /* 0x000fe20000000000 */
[----:B0-----:R-:W-:-:S03]  /*0dd0*/  FFMA R11, R14, -R17, 1 ;  /* 0x3f8000000e0b7423 */ /* 0x001fc60000000811 */
[----:B------:R-:W-:Y:S01]  /*0de0*/  FFMA R16, R15, R15, R0 ;  /* 0x0000000f0f107223 */ /* 0x000fe20000000000 */
[----:B------:R-:W-:-:S03]  /*0df0*/  FFMA R0, R14, R11, R14 ;  /* 0x0000000b0e007223 */ /* 0x000fc6000000000e */
[----:B------:R-:W0:Y:S01]  /*0e00*/  FCHK P0, R16, UR9 ;  /* 0x0000000910007d02 */ /* 0x000e220008000000 */
[----:B------:R-:W-:-:S04]  /*0e10*/  FFMA R11, R0, R16, RZ ;  /* 0x00000010000b7223 */ /* 0x000fc800000000ff */
[----:B------:R-:W-:-:S04]  /*0e20*/  FFMA R14, R11, -UR9, R16 ;  /* 0x800000090b0e7c23 */ /* 0x000fc80008000010 */
[----:B------:R-:W-:Y:S01]  /*0e30*/  FFMA R0, R0, R14, R11 ;  /* 0x0000000e00007223 */ /* 0x000fe2000000000b */
[----:B0-----:R-:W-:Y:S06]  /*0e40*/  @!P0 BRA `(.L_x_18) ;  /* 0x0000000000108947 */ /* 0x001fec0003800000 */
[----:B------:R-:W-:Y:S01]  /*0e50*/  IMAD.MOV.U32 R0, RZ, RZ, R16 ;  /* 0x000000ffff007224 */ /* 0x000fe200078e0010 */
[----:B------:R-:W-:Y:S02]  /*0e60*/  MOV R11, UR9 ;  /* 0x00000009000b7c02 */ /* 0x000fe40008000f00 */
[----:B------:R-:W-:-:S07]  /*0e70*/  MOV R14, 0xe90 ;  /* 0x00000e90000e7802 */ /* 0x000fce0000000f00 */
[----:B-1----:R-:W-:Y:S05]  /*0e80*/  CALL.REL.NOINC `($__internal_2_$__cuda_sm3x_div_rn_noftz_f32_slowpath) ;  /* 0x0000000c003c7944 */ /* 0x002fea0003c00000 */
.L_x_18:
[----:B------:R-:W-:Y:S05]  /*0e90*/  BSYNC.RECONVERGENT B1 ;  /* 0x0000000000017941 */ /* 0x000fea0003800200 */
.L_x_17:
        /* <DEDUP_REMOVED lines=8> */
[----:B------:R0:W2:Y:S01]  /*0f20*/  MUFU.RSQ R16, R15 ;  /* 0x0000000f00107308 */ /* 0x0000a20000001400 */
[----:B------:R-:W-:-:S13]  /*0f30*/  ISETP.GT.U32.AND P0, PT, R11, 0x727fffff, PT ;  /* 0x727fffff0b00780c */ /* 0x000fda0003f04070 */
[----:B0-----:R-:W-:Y:S05]  /*0f40*/  @!P0 BRA `(.L_x_21) ;  /* 0x0000000000108947 */ /* 0x001fea0003800000 */
[----:B------:R-:W-:Y:S01]  /*0f50*/  IMAD.MOV.U32 R0, RZ, RZ, R15 ;  /* 0x000000ffff007224 */ /* 0x000fe200078e000f */
[----:B------:R-:W-:-:S07]  /*0f60*/  MOV R18, 0xf80 ;  /* 0x00000f8000127802 */ /* 0x000fce0000000f00 */
[----:B-12---:R-:W-:Y:S05]  /*0f70*/  CALL.REL.NOINC `($__internal_1_$__cuda_sm20_sqrt_rn_f32_slowpath) ;  /* 0x0000000800a47944 */ /* 0x006fea0003c00000 */
[----:B------:R-:W-:Y:S05]  /*0f80*/  BRA `(.L_x_22) ;  /* 0x0000000000107947 */ /* 0x000fea0003800000 */
.L_x_21:
[----:B--2---:R-:W-:Y:S01]  /*0f90*/  FMUL.FTZ R0, R15, R16 ;  /* 0x000000100f007220 */ /* 0x004fe20000410000 */
[----:B------:R-:W-:-:S03]  /*0fa0*/  FMUL.FTZ R14, R16, 0.5 ;  /* 0x3f000000100e7820 */ /* 0x000fc60000410000 */
[----:B------:R-:W-:-:S04]  /*0fb0*/  FFMA R11, -R0, R0, R15 ;  /* 0x00000000000b7223 */ /* 0x000fc8000000010f */
[----:B------:R-:W-:-:S07]  /*0fc0*/  FFMA R0, R11, R14, R0 ;  /* 0x0000000e0b007223 */ /* 0x000fce0000000000 */
.L_x_22:
[----:B------:R-:W-:Y:S05]  /*0fd0*/  BSYNC.RECONVERGENT B2 ;  /* 0x0000000000027941 */ /* 0x000fea0003800200 */
.L_x_20:
[----:B------:R-:W0:Y:S01]  /*0fe0*/  MUFU.RCP64H R17, UR13 ;  /* 0x0000000d00117d08 */ /* 0x000e220008001800 */
[----:B------:R-:W-:Y:S01]  /*0ff0*/  IMAD.U32 R18, RZ, RZ, UR12 ;  /* 0x0000000cff127e24 */ /* 0x000fe2000f8e00ff */
[----:B------:R-:W-:Y:S01]  /*1000*/  MOV R19, UR13 ;  /* 0x0000000d00137c02 */ /* 0x000fe20008000f00 */
[----:B------:R-:W-:Y:S01]  /*1010*/  IMAD.MOV.U32 R16, RZ, RZ, 0x1 ;  /* 0x00000001ff107424 */ /* 0x000fe200078e00ff */
[----:B------:R-:W-:Y:S01]  /*1020*/  MOV R20, UR12 ;  /* 0x0000000c00147c02 */ /* 0x000fe20008000f00 */
[----:B------:R-:W-:Y:S01]  /*1030*/  IMAD.U32 R21, RZ, RZ, UR13 ;  /* 0x0000000dff157e24 */ /* 0x000fe2000f8e00ff */
[----:B------:R-:W-:Y:S02]  /*1040*/  BSSY.RECONVERGENT B2, `(.L_x_23) ;  /* 0x000001e000027945 */ /* 0x000fe40003800200 */
[----:B------:R2:W3:Y:S02]  /*1050*/  F2F.F64.F32 R14, R0 ;  /* 0x00000000000e7310 */ /* 0x0004e40000201800 */
[----:B--2---:R-:W-:Y:S01]  /*1060*/  FADD R0, -R0, 1 ;  /* 0x3f80000000007421 */ /* 0x004fe20000000100 */
[----:B0-----:R-:W-:-:S03]  /*1070*/  DFMA R18, R16, -R18, 1 ;  /* 0x3ff000001012742b */ /* 0x001fc60000000812 */
[----:B------:R-:W-:-:S05]  /*1080*/  FMUL R0, R0, R0 ;  /* 0x0000000000007220 */ /* 0x000fca0000400000 */
[----:B------:R-:W-:-:S08]  /*1090*/  DFMA R18, R18, R18, R18 ;  /* 0x000000121212722b */ /* 0x000fd00000000012 */
[----:B------:R-:W-:Y:S01]  /*10a0*/  DFMA R18, R16, R18, R16 ;  /* 0x000000121012722b */ /* 0x000fe20000000010 */
[----:B------:R-:W-:Y:S02]  /*10b0*/  IMAD.MOV.U32 R16, RZ, RZ, 0x0 ;  /* 0x00000000ff107424 */ /* 0x000fe400078e00ff */
[----:B------:R-:W-:-:S05]  /*10c0*/  IMAD.MOV.U32 R17, RZ, RZ, 0x3ff00000 ;  /* 0x3ff00000ff117424 */ /* 0x000fca00078e00ff */
[----:B------:R-:W-:Y:S02]  /*10d0*/  DFMA R20, R18, -R20, 1 ;  /* 0x3ff000001214742b */ /* 0x000fe40000000814 */
[----:B---3--:R-:W-:-:S06]  /*10e0*/  DFMA R14, R14, 4, R16 ;  /* 0x401000000e0e782b */ /* 0x008fcc0000000010 */
        /* <DEDUP_REMOVED lines=16> */
[----:B-1----:R-:W-:Y:S05]  /*11f0*/  CALL.REL.NOINC `($__internal_0_$__cuda_sm20_div_rn_f64_full) ;  /* 0x0000000000907944 */ /* 0x002fea0003c00000 */
[----:B------:R-:W-:Y:S01]  /*1200*/  IMAD.MOV.U32 R14, RZ, RZ, R22 ;  /* 0x000000ffff0e7224 */ /* 0x000fe200078e0016 */
[----:B------:R-:W-:-:S07]  /*1210*/  MOV R15, R23 ;  /* 0x00000017000f7202 */ /* 0x000fce0000000f00 */
.L_x_24:
[----:B------:R-:W-:Y:S05]  /*1220*/  BSYNC.RECONVERGENT B2 ;  /* 0x0000000000027941 */ /* 0x000fea0003800200 */
.L_x_23:
[----:B------:R-:W0:Y:S01]  /*1230*/  F2F.F64.F32 R16, R11 ;  /* 0x0000000b00107310 */ /* 0x000e220000201800 */
[----:B------:R-:W-:Y:S01]  /*1240*/  UMOV UR4, 0xa0b5ed8d ;  /* 0xa0b5ed8d00047882 */ /* 0x000fe20000000000 */
[----:B------:R-:W-:-:S06]  /*1250*/  UMOV UR5, 0x3ea0c6f7 ;  /* 0x3ea0c6f700057882 */ /* 0x000fcc0000000000 */
[----:B-1----:R-:W-:Y:S01]  /*1260*/  F2F.F64.F32 R18, R7 ;  /* 0x0000000700127310 */ /* 0x002fe20000201800 */
[----:B0-----:R-:W-:-:S10]  /*1270*/  DMUL R16, R16, R14 ;  /* 0x0000000e10107228 */ /* 0x001fd40000000000 */
[----:B------:R-:W0:Y:S08]  /*1280*/  F2F.F32.F64 R16, R16 ;  /* 0x0000001000107310 */ /* 0x000e300000301000 */
[----:B0-----:R-:W0:Y:S02]  /*1290*/  F2F.F64.F32 R14, R16 ;  /* 0x00000010000e7310 */ /* 0x001e240000201800 */
[----:B0-----:R-:W-:-:S06]  /*12a0*/  DFMA R14, R14, UR4, R18 ;  /* 0x000000040e0e7c2b */ /* 0x001fcc0008000012 */
[----:B------:R0:W2:Y:S05]  /*12b0*/  F2F.F32.F64 R7, R14 ;  /* 0x0000000e00077310 */ /* 0x0000aa0000301000 */
.L_x_19:
[----:B------:R-:W-:Y:S05]  /*12c0*/  BSYNC.RECONVERGENT B1 ;  /* 0x0000000000017941 */ /* 0x000fea0003800200 */
.L_x_16:
[----:B------:R-:W-:Y:S02]  /*12d0*/  VIADD R10, R10, 0x18 ;  /* 0x000000180a0a7836 */ /* 0x000fe40000000000 */
[----:B------:R-:W-:Y:S01]  /*12e0*/  VIADD R9, R9, 0x2 ;  /* 0x0000000209097836 */ /* 0x000fe20000000000 */
[----:B------:R-:W-:Y:S06]  /*12f0*/  @P1 BRA `(.L_x_25) ;  /* 0xfffffff400001947 */ /* 0x000fec000383ffff */
.L_x_6:
[----:B------:R-:W-:Y:S05]  /*1300*/  BSYNC.RECONVERGENT B0 ;  /* 0x0000000000007941 */ /* 0x000fea0003800200 */
.L_x_5:
[----:B------:R-:W-:Y:S01]  /*1310*/  BAR.SYNC.DEFER_BLOCKING 0x0 ;  /* 0x0000000000007b1d */ /* 0x000fe20000010000 */
[----:B------:R-:W-:-:S04]  /*1320*/  UIADD3 UR6, UPT, UPT, UR6, 0x40, URZ ;  /* 0x0000004006067890 */ /* 0x000fc8000fffe0ff */
[----:B------:R-:W-:-:S09]  /*1330*/  UISETP.GE.AND UP0, UPT, UR6, UR20, UPT ;  /* 0x000000140600728c */ /* 0x000fd2000bf06270 */
[----:B------:R-:W-:Y:S05]  /*1340*/  BRA.U !UP0, `(.L_x_26) ;  /* 0xfffffff108747547 */ /* 0x000fea000b83ffff */
.L_x_2:
[----:B------:R-:W-:-:S04]  /*1350*/  UIADD3 UR14, UPT, UPT, UR14, 0x1, URZ ;  /* 0x000000010e0e7890 */ /* 0x000fc8000fffe0ff */
[----:B------:R-:W-:-:S09]  /*1360*/  UISETP.NE.AND UP0, UPT, UR14, 0x2, UPT ;  /* 0x000000020e00788c */ /* 0x000fd2000bf05270 */
[----:B------:R-:W-:Y:S05]  /*1370*/  BRA.U UP0, `(.L_x_27) ;  /* 0xfffffff100087547 */ /* 0x000fea000b83ffff */
[----:B------:R-:W-:-:S04]  /*1380*/  UIADD3 UR11, UPT, UPT, UR11, 0x1, URZ ;  /* 0x000000010b0b7890 */ /* 0x000fc8000fffe0ff */
[----:B------:R-:W-:-:S09]  /*1390*/  UISETP.NE.AND UP0, UPT, UR11, 0x2, UPT ;  /* 0x000000020b00788c */ /* 0x000fd2000bf05270 */
[----:B------:R-:W-:Y:S05]  /*13a0*/  BRA.U UP0, `(.L_x_28) ;  /* 0xffffffed00f87547 */ /* 0x000fea000b83ffff */
[----:B------:R-:W-:Y:S01]  /*13b0*/  VIADD R11, R2, UR8 ;  /* 0x00000008020b7c36 */ /* 0x000fe20008000000 */
[----:B------:R-:W-:-:S04]  /*13c0*/  UIADD3 UR8, UPT, UPT, UR8, 0x40, URZ ;  /* 0x0000004008087890 */ /* 0x000fc8000fffe0ff */
[----:B------:R-:W-:Y:S01]  /*13d0*/  ISETP.GE.AND P0, PT, R11, UR7, PT ;  /* 0x000000070b007c0c */ /* 0x000fe2000bf06270 */
[----:B------:R-:W-:-:S12]  /*13e0*/  UISETP.GE.AND UP0, UPT, UR8, UR7, UPT ;  /* 0x000000070800728c */ /* 0x000fd8000bf06270 */
[----:B0-----:R-:W0:Y:S02]  /*13f0*/  @!P0 LDC.64 R8, c[0x0][0x380] ;  /* 0x0000e000ff088b82 */ /* 0x001e240000000a00 */
[----:B0-----:R-:W-:-:S05]  /*1400*/  @!P0 IMAD.WIDE R8, R11, 0x4, R8 ;  /* 0x000000040b088825 */ /* 0x001fca00078e0208 */
[----:B-12---:R1:W-:Y:S01]  /*1410*/  @!P0 STG.E desc[UR16][R8.64], R7 ;  /* 0x0000000708008986 */ /* 0x0063e2000c101910 */
[----:B------:R-:W-:Y:S05]  /*1420*/  BRA.U !UP0, `(.L_x_29) ;  /* 0xffffffed08a47547 */ /* 0x000fea000b83ffff */
[----:B------:R-:W-:Y:S05]  /*1430*/  EXIT ;  /* 0x000000000000794d */ /* 0x000fea0003800000 */
        .weak           $__internal_0_$__cuda_sm20_div_rn_f64_full
        .type           $__internal_0_$__cuda_sm20_div_rn_f64_full,@function
        .size           $__internal_0_$__cuda_sm20_div_rn_f64_full,($__internal_1_$__cuda_sm20_sqrt_rn_f32_slowpath - $__internal_0_$__cuda_sm20_div_rn_f64_full)
$__internal_0_$__cuda_sm20_div_rn_f64_full:
[----:B------:R-:W-:Y:S01]  /*1440*/  IMAD.MOV.U32 R15, RZ, RZ, R17 ;  /* 0x000000ffff0f7224 */ /* 0x000fe200078e0011 */
[----:B------:R-:W-:Y:S01]  /*1450*/  FSETP.GEU.AND P0, PT, |R19|, 1.469367938527859385e-39, PT ;  /* 0x001000001300780b */ /* 0x000fe20003f0e200 */
[----:B------:R-:W-:Y:S01]  /*1460*/  IMAD.MOV.U32 R29, RZ, RZ, 0x1ca00000 ;  /* 0x1ca00000ff1d7424 */ /* 0x000fe200078e00ff */
[----:B------:R-:W-:Y:S01]  /*1470*/  MOV R14, R16 ;  /* 0x00000010000e7202 */ /* 0x000fe20000000f00 */
[----:B------:R-:W-:Y:S01]  /*1480*/  IMAD.MOV.U32 R24, RZ, RZ, 0x1 ;  /* 0x00000001ff187424 */ /* 0x000fe200078e00ff */
[----:B------:R-:W-:Y:S01]  /*1490*/  FSETP.GEU.AND P3, PT, |R15|, 1.469367938527859385e-39, PT ;  /* 0x001000000f00780b */ /* 0x000fe20003f6e200 */
[----:B------:R-:W-:Y:S01]  /*14a0*/  BSSY.RECONVERGENT B3, `(.L_x_30) ;  /* 0x0000053000037945 */ /* 0x000fe20003800200 */
[----:B------:R-:W-:Y:S02]  /*14b0*/  LOP3.LUT R16, R19, 0x800fffff, RZ, 0xc0, !PT ;  /* 0x800fffff13107812 */ /* 0x000fe400078ec0ff */
[----:B------:R-:W-:Y:S02]  /*14c0*/  LOP3.LUT R28, R15, 0x7ff00000, RZ, 0xc0, !PT ;  /* 0x7ff000000f1c7812 */ /* 0x000fe400078ec0ff */
[----:B------:R-:W-:Y:S01]  /*14d0*/  LOP3.LUT R17, R16, 0x3ff00000, RZ, 0xfc, !PT ;  /* 0x3ff0000010117812 */ /* 0x000fe200078efcff */
[----:B------:R-:W-:Y:S01]  /*14e0*/  IMAD.MOV.U32 R16, RZ, RZ, R18 ;  /* 0x000000ffff107224 */ /* 0x000fe200078e0012 */
[----:B------:R-:W-:Y:S01]  /*14f0*/  LOP3.LUT R31, R19, 0x7ff00000, RZ, 0xc0, !PT ;  /* 0x7ff00000131f7812 */ /* 0x000fe200078ec0ff */
[----:B------:R-:W-:Y:S01]  /*1500*/  @!P0 DMUL R16, R18, 8.98846567431157953865e+307 ;  /* 0x7fe0000012108828 */ /* 0x000fe20000000000 */
[----:B------:R-:W-:-:S02]  /*1510*/  MOV R20, R14 ;  /* 0x0000000e00147202 */ /* 0x000fc40000000f00 */
[C---:B------:R-:W-:Y:S01]  /*1520*/  ISETP.GE.U32.AND P2, PT, R28.reuse, R31, PT ;  /* 0x0000001f1c00720c */ /* 0x040fe20003f46070 */
[----:B------:R-:W-:Y:S01]  /*1530*/  @!P3 IMAD.MOV.U32 R22, RZ, RZ, RZ ;  /* 0x000000ffff16b224 */ /* 0x000fe200078e00ff */
[----:B------:R-:W-:Y:S01]  /*1540*/  @!P3 LOP3.LUT R21, R19, 0x7ff00000, RZ, 0xc0, !PT ;  /* 0x7ff000001315b812 */ /* 0x000fe200078ec0ff */
[----:B------:R-:W0:Y:S03]  /*1550*/  MUFU.RCP64H R25, R17 ;  /* 0x0000001100197308 */ /* 0x000e260000001800 */
[----:B------:R-:W-:Y:S02]  /*1560*/  @!P3 ISETP.GE.U32.AND P4, PT, R28, R21, PT ;  /* 0x000000151c00b20c */ /* 0x000fe40003f86070 */
[C---:B------:R-:W-:Y:S02]  /*1570*/  SEL R21, R29.reuse, 0x63400000, !P2 ;  /* 0x634000001d157807 */ /* 0x040fe40005000000 */
[----:B------:R-:W-:-:S02]  /*1580*/  @!P3 SEL R23, R29, 0x63400000, !P4 ;  /* 0x634000001d17b807 */ /* 0x000fc40006000000 */
[--C-:B------:R-:W-:Y:S02]  /*1590*/  LOP3.LUT R21, R21, 0x800fffff, R15.reuse, 0xf8, !PT ;  /* 0x800fffff15157812 */ /* 0x100fe400078ef80f */
[----:B------:R-:W-:Y:S02]  /*15a0*/  @!P3 LOP3.LUT R23, R23, 0x80000000, R15, 0xf8, !PT ;  /* 0x800000001717b812 */ /* 0x000fe400078ef80f */
[----:B------:R-:W-:Y:S02]  /*15b0*/  @!P0 LOP3.LUT R31, R17, 0x7ff00000, RZ, 0xc0, !PT ;  /* 0x7ff00000111f8812 */ /* 0x000fe400078ec0ff */
[----:B------:R-:W-:-:S06]  /*15c0*/  @!P3 LOP3.LUT R23, R23, 0x100000, RZ, 0xfc, !PT ;  /* 0x001000001717b812 */ /* 0x000fcc00078efcff */
[----:B------:R-:W-:Y:S02]  /*15d0*/  @!P3 DFMA R20, R20, 2, -R22 ;  /* 0x400000001414b82b */ /* 0x000fe40000000816 */
[----:B0-----:R-:W-:-:S08]  /*15e0*/  DFMA R22, R24, -R16, 1 ;  /* 0x3ff000001816742b */ /* 0x001fd00000000810 */
[----:B------:R-:W-:-:S08]  /*15f0*/  DFMA R22, R22, R22, R22 ;  /* 0x000000161616722b */ /* 0x000fd00000000016 */
[----:B------:R-:W-:-:S08]  /*1600*/  DFMA R22, R24, R22, R24 ;  /* 0x000000161816722b */ /* 0x000fd00000000018 */
[----:B------:R-:W-:-:S08]  /*1610*/  DFMA R24, R22, -R16, 1 ;  /* 0x3ff000001618742b */ /* 0x000fd00000000810 */
[----:B------:R-:W-:-:S08]  /*1620*/  DFMA R22, R22, R24, R22 ;  /* 0x000000181616722b */ /* 0x000fd00000000016 */
[----:B------:R-:W-:-:S08]  /*1630*/  DMUL R24, R22, R20 ;  /* 0x0000001416187228 */ /* 0x000fd00000000000 */
[----:B------:R-:W-:-:S08]  /*1640*/  DFMA R26, R24, -R16, R20 ;  /* 0x80000010181a722b */ /* 0x000fd00000000014 */
[----:B------:R-:W-:Y:S01]  /*1650*/  DFMA R26, R22, R26, R24 ;  /* 0x0000001a161a722b */ /* 0x000fe20000000018 */
[----:B------:R-:W-:Y:S01]  /*1660*/  IMAD.MOV.U32 R24, RZ, RZ, R28 ;  /* 0x000000ffff187224 */ /* 0x000fe200078e001c */
[----:B------:R-:W-:-:S04]  /*1670*/  @!P3 LOP3.LUT R24, R21, 0x7ff00000, RZ, 0xc0, !PT ;  /* 0x7ff000001518b812 */ /* 0x000fc800078ec0ff */
[----:B------:R-:W-:-:S04]  /*1680*/  IADD3 R22, PT, PT, R24, -0x1, RZ ;  /* 0xffffffff18167810 */ /* 0x000fc80007ffe0ff */
[----:B------:R-:W-:Y:S01]  /*1690*/  ISETP.GT.U32.AND P0, PT, R22, 0x7feffffe, PT ;  /* 0x7feffffe1600780c */ /* 0x000fe20003f04070 */
[----:B------:R-:W-:-:S05]  /*16a0*/  VIADD R22, R31, 0xffffffff ;  /* 0xffffffff1f167836 */ /* 0x000fca0000000000 */
[----:B------:R-:W-:-:S13]  /*16b0*/  ISETP.GT.U32.OR P0, PT, R22, 0x7feffffe, P0 ;  /* 0x7feffffe1600780c */ /* 0x000fda0000704470 */
[----:B------:R-:W-:Y:S05]  /*16c0*/  @P0 BRA `(.L_x_31) ;  /* 0x00000000006c0947 */ /* 0x000fea0003800000 */
[----:B------:R-:W-:-:S04]  /*16d0*/  LOP3.LUT R15, R19, 0x7ff00000, RZ, 0xc0, !PT ;  /* 0x7ff00000130f7812 */ /* 0x000fc800078ec0ff */
[CC--:B------:R-:W-:Y:S02]  /*16e0*/  VIADDMNMX R14, R28.reuse, -R15.reuse, 0xb9600000, !PT ;  /* 0xb96000001c0e7446 */ /* 0x0c0fe4000780090f */
[----:B------:R-:W-:Y:S02]  /*16f0*/  ISETP.GE.U32.AND P0, PT, R28, R15, PT ;  /* 0x0000000f1c00720c */ /* 0x000fe40003f06070 */
[----:B------:R-:W-:Y:S02]  /*1700*/  VIMNMX R14, PT, PT, R14, 0x46a00000, PT ;  /* 0x46a000000e0e7848 */ /* 0x000fe40003fe0100 */
[----:B------:R-:W-:-:S05]  /*1710*/  SEL R29, R29, 0x63400000, !P0 ;  /* 0x634000001d1d7807 */ /* 0x000fca0004000000 */
[----:B------:R-:W-:Y:S01]  /*1720*/  IMAD.IADD R24, R14, 0x1, -R29 ;  /* 0x000000010e187824 */ /* 0x000fe200078e0a1d */
[----:B------:R-:W-:-:S03]  /*1730*/  MOV R14, RZ ;  /* 0x000000ff000e7202 */ /* 0x000fc60000000f00 */
[----:B------:R-:W-:-:S06]  /*1740*/  VIADD R15, R24, 0x7fe00000 ;  /* 0x7fe00000180f7836 */ /* 0x000fcc0000000000 */
[----:B------:R-:W-:-:S10]  /*1750*/  DMUL R22, R26, R14 ;  /* 0x0000000e1a167228 */ /* 0x000fd40000000000 */
[----:B------:R-:W-:-:S13]  /*1760*/  FSETP.GTU.AND P0, PT, |R23|, 1.469367938527859385e-39, PT ;  /* 0x001000001700780b */ /* 0x000fda0003f0c200 */
[----:B------:R-:W-:Y:S05]  /*1770*/  @P0 BRA `(.L_x_32) ;  /* 0x0000000000940947 */ /* 0x000fea0003800000 */
[----:B------:R-:W-:Y:S01]  /*1780*/  DFMA R16, R26, -R16, R20 ;  /* 0x800000101a10722b */ /* 0x000fe20000000014 */
[----:B------:R-:W-:-:S09]  /*1790*/  IMAD.MOV.U32 R14, RZ, RZ, RZ ;  /* 0x000000ffff0e7224 */ /* 0x000fd200078e00ff */
[C---:B------:R-:W-:Y:S02]  /*17a0*/  FSETP.NEU.AND P0, PT, R17.reuse, RZ, PT ;  /* 0x000000ff1100720b */ /* 0x040fe40003f0d000 */
[----:B------:R-:W-:-:S04]  /*17b0*/  LOP3.LUT R19, R17, 0x80000000, R19, 0x48, !PT ;  /* 0x8000000011137812 */ /* 0x000fc800078e4813 */
[----:B------:R-:W-:-:S07]  /*17c0*/  LOP3.LUT R15, R19, R15, RZ, 0xfc, !PT ;  /* 0x0000000f130f7212 */ /* 0x000fce00078efcff */
[----:B------:R-:W-:Y:S05]  /*17d0*/  @!P0 BRA `(.L_x_32) ;  /* 0x00000000007c8947 */ /* 0x000fea0003800000 */
[----:B------:R-:W-:Y:S01]  /*17e0*/  IMAD.MOV R17, RZ, RZ, -R24 ;  /* 0x000000ffff117224 */ /* 0x000fe200078e0a18 */
[----:B------:R-:W-:Y:S01]  /*17f0*/  DMUL.RP R14, R26, R14 ;  /* 0x0000000e1a0e7228 */ /* 0x000fe20000008000 */
[----:B------:R-:W-:-:S06]  /*1800*/  IMAD.MOV.U32 R16, RZ, RZ, RZ ;  /* 0x000000ffff107224 */ /* 0x000fcc00078e00ff */
[----:B------:R-:W-:-:S03]  /*1810*/  DFMA R16, R22, -R16, R26 ;  /* 0x800000101610722b */ /* 0x000fc6000000001a */
[----:B------:R-:W-:-:S03]  /*1820*/  LOP3.LUT R19, R15, R19, RZ, 0x3c, !PT ;  /* 0x000000130f137212 */ /* 0x000fc600078e3cff */
[----:B------:R-:W-:-:S04]  /*1830*/  IADD3 R16, PT, PT, -R24, -0x43300000, RZ ;  /* 0xbcd0000018107810 */ /* 0x000fc80007ffe1ff */
[----:B------:R-:W-:-:S04]  /*1840*/  FSETP.NEU.AND P0, PT, |R17|, R16, PT ;  /* 0x000000101100720b */ /* 0x000fc80003f0d200 */
[----:B------:R-:W-:Y:S02]  /*1850*/  FSEL R22, R14, R22, !P0 ;  /* 0x000000160e167208 */ /* 0x000fe40004000000 */
[----:B------:R-:W-:Y:S01]  /*1860*/  FSEL R23, R19, R23, !P0 ;  /* 0x0000001713177208 */ /* 0x000fe20004000000 */
[----:B------:R-:W-:Y:S06]  /*1870*/  BRA `(.L_x_32) ;  /* 0x0000000000547947 */ /* 0x000fec0003800000 */
.L_x_31:
[----:B------:R-:W-:-:S14]  /*1880*/  DSETP.NAN.AND P0, PT, R14, R14, PT ;  /* 0x0000000e0e00722a */ /* 0x000fdc0003f08000 */
[----:B------:R-:W-:Y:S05]  /*1890*/  @P0 BRA `(.L_x_33) ;  /* 0x0000000000440947 */ /* 0x000fea0003800000 */
[----:B------:R-:W-:-:S14]  /*18a0*/  DSETP.NAN.AND P0, PT, R18, R18, PT ;  /* 0x000000121200722a */ /* 0x000fdc0003f08000 */
[----:B------:R-:W-:Y:S05]  /*18b0*/  @P0 BRA `(.L_x_34) ;  /* 0x0000000000300947 */ /* 0x000fea0003800000 */
[----:B------:R-:W-:Y:S01]  /*18c0*/  ISETP.NE.AND P0, PT, R24, R31, PT ;  /* 0x0000001f1800720c */ /* 0x000fe20003f05270 */
[----:B------:R-:W-:Y:S01]  /*18d0*/  IMAD.MOV.U32 R23, RZ, RZ, -0x80000 ;  /* 0xfff80000ff177424 */ /* 0x000fe200078e00ff */
[----:B------:R-:W-:-:S11]  /*18e0*/  MOV R22, 0x0 ;  /* 0x0000000000167802 */ /* 0x000fd60000000f00 */
[----:B------:R-:W-:Y:S05]  /*18f0*/  @!P0 BRA `(.L_x_32) ;  /* 0x0000000000348947 */ /* 0x000fea0003800000 */
[----:B------:R-:W-:Y:S02]  /*1900*/  ISETP.NE.AND P0, PT, R24, 0x7ff00000, PT ;  /* 0x7ff000001800780c */ /* 0x000fe40003f05270 */
[----:B------:R-:W-:Y:S02]  /*1910*/  LOP3.LUT R23, R15, 0x80000000, R19, 0x48, !PT ;  /* 0x800000000f177812 */ /* 0x000fe400078e4813 */
[----:B------:R-:W-:-:S13]  /*1920*/  ISETP.EQ.OR P0, PT, R31, RZ, !P0 ;  /* 0x000000ff1f00720c */ /* 0x000fda0004702670 */
[----:B------:R-:W-:Y:S01]  /*1930*/  @P0 LOP3.LUT R14, R23, 0x7ff00000, RZ, 0xfc, !PT ;  /* 0x7ff00000170e0812 */ /* 0x000fe200078efcff */
[----:B------:R-:W-:Y:S02]  /*1940*/  @!P0 IMAD.MOV.U32 R22, RZ, RZ, RZ ;  /* 0x000000ffff168224 */ /* 0x000fe400078e00ff */
[----:B------:R-:W-:Y:S01]  /*1950*/  @P0 IMAD.MOV.U32 R22, RZ, RZ, RZ ;  /* 0x000000ffff160224 */ /* 0x000fe200078e00ff */
[----:B------:R-:W-:Y:S01]  /*1960*/  @P0 MOV R23, R14 ;  /* 0x0000000e00170202 */ /* 0x000fe20000000f00 */
[----:B------:R-:W-:Y:S06]  /*1970*/  BRA `(.L_x_32) ;  /* 0x0000000000147947 */ /* 0x000fec0003800000 */
.L_x_34:
[----:B------:R-:W-:Y:S01]  /*1980*/  LOP3.LUT R23, R19, 0x80000, RZ, 0xfc, !PT ;  /* 0x0008000013177812 */ /* 0x000fe200078efcff */
[----:B------:R-:W-:Y:S01]  /*1990*/  IMAD.MOV.U32 R22, RZ, RZ, R18 ;  /* 0x000000ffff167224 */ /* 0x000fe200078e0012 */
[----:B------:R-:W-:Y:S06]  /*19a0*/  BRA `(.L_x_32) ;  /* 0x0000000000087947 */ /* 0x000fec0003800000 */
.L_x_33:
[----:B------:R-:W-:Y:S01]  /*19b0*/  LOP3.LUT R23, R15, 0x80000, RZ, 0xfc, !PT ;  /* 0x000800000f177812 */ /* 0x000fe200078efcff */
[----:B------:R-:W-:-:S07]  /*19c0*/  IMAD.MOV.U32 R22, RZ, RZ, R14 ;  /* 0x000000ffff167224 */ /* 0x000fce00078e000e */
.L_x_32:
[----:B------:R-:W-:Y:S05]  /*19d0*/  BSYNC.RECONVERGENT B3 ;  /* 0x0000000000037941 */ /* 0x000fea0003800200 */
.L_x_30:
[----:B------:R-:W-:Y:S02]  /*19e0*/  HFMA2 R15, -RZ, RZ, 0, 0 ;  /* 0x00000000ff0f7431 */ /* 0x000fe400000001ff */
[----:B------:R-:W-:-:S04]  /*19f0*/  IMAD.MOV.U32 R14, RZ, RZ, R0 ;  /* 0x000000ffff0e7224 */ /* 0x000fc800078e0000 */
[----:B------:R-:W-:Y:S05]  /*1a00*/  RET.REL.NODEC R14 `(ker_rho) ;  /* 0xffffffe40e7c7950 */ /* 0x000fea0003c3ffff */
        .weak           $__internal_1_$__cuda_sm20_sqrt_rn_f32_slowpath
        .type           $__internal_1_$__cuda_sm20_sqrt_rn_f32_slowpath,@function
        .size           $__internal_1_$__cuda_sm20_sqrt_rn_f32_slowpath,($__internal_2_$__cuda_sm3x_div_rn_noftz_f32_slowpath - $__internal_1_$__cuda_sm20_sqrt_rn_f32_slowpath)
$__internal_1_$__cuda_sm20_sqrt_rn_f32_slowpath:
[----:B------:R-:W-:-:S13]  /*1a10*/  LOP3.LUT P0, RZ, R0, 0x7fffffff, RZ, 0xc0, !PT ;  /* 0x7fffffff00ff7812 */ /* 0x000fda000780c0ff */
[----:B------:R-:W-:Y:S01]  /*1a20*/  @!P0 IMAD.MOV.U32 R11, RZ, RZ, R0 ;  /* 0x000000ffff0b8224 */ /* 0x000fe200078e0000 */
[----:B------:R-:W-:Y:S06]  /*1a30*/  @!P0 BRA `(.L_x_35) ;  /* 0x0000000000408947 */ /* 0x000fec0003800000 */
[----:B------:R-:W-:-:S13]  /*1a40*/  FSETP.GEU.FTZ.AND P0, PT, R0, RZ, PT ;  /* 0x000000ff0000720b */ /* 0x000fda0003f1e000 */
[----:B------:R-:W-:Y:S01]  /*1a50*/  @!P0 IMAD.MOV.U32 R11, RZ, RZ, 0x7fffffff ;  /* 0x7fffffffff0b8424 */ /* 0x000fe200078e00ff */
[----:B------:R-:W-:Y:S06]  /*1a60*/  @!P0 BRA `(.L_x_35) ;  /* 0x0000000000348947 */ /* 0x000fec0003800000 */
[----:B------:R-:W-:-:S13]  /*1a70*/  FSETP.GTU.FTZ.AND P0, PT, |R0|, +INF , PT ;  /* 0x7f8000000000780b */ /* 0x000fda0003f1c200 */
[----:B------:R-:W-:Y:S01]  /*1a80*/  @P0 FADD.FTZ R11, R0, 1 ;  /* 0x3f800000000b0421 */ /* 0x000fe20000010000 */
[----:B------:R-:W-:Y:S06]  /*1a90*/  @P0 BRA `(.L_x_35) ;  /* 0x0000000000280947 */ /* 0x000fec0003800000 */
[----:B------:R-:W-:-:S13]  /*1aa0*/  FSETP.NEU.FTZ.AND P0, PT, |R0|, +INF , PT ;  /* 0x7f8000000000780b */ /* 0x000fda0003f1d200 */
[----:B------:R-:W-:-:S04]  /*1ab0*/  @P0 FFMA R14, R0, 1.84467440737095516160e+19, RZ ;  /* 0x5f800000000e0823 */ /* 0x000fc800000000ff */
[----:B------:R-:W0:Y:S02]  /*1ac0*/  @P0 MUFU.RSQ R11, R14 ;  /* 0x0000000e000b0308 */ /* 0x000e240000001400 */
[----:B0-----:R-:W-:Y:S01]  /*1ad0*/  @P0 FMUL.FTZ R15, R14, R11 ;  /* 0x0000000b0e0f0220 */ /* 0x001fe20000410000 */
[----:B------:R-:W-:Y:S01]  /*1ae0*/  @P0 FMUL.FTZ R17, R11, 0.5 ;  /* 0x3f0000000b110820 */ /* 0x000fe20000410000 */
[----:B------:R-:W-:Y:S02]  /*1af0*/  @!P0 IMAD.MOV.U32 R11, RZ, RZ, R0 ;  /* 0x000000ffff0b8224 */ /* 0x000fe400078e0000 */
[----:B------:R-:W-:-:S04]  /*1b00*/  @P0 FADD.FTZ R16, -R15, -RZ ;  /* 0x800000ff0f100221 */ /* 0x000fc80000010100 */
[----:B------:R-:W-:-:S04]  /*1b10*/  @P0 FFMA R16, R15, R16, R14 ;  /* 0x000000100f100223 */ /* 0x000fc8000000000e */
[----:B------:R-:W-:-:S04]  /*1b20*/  @P0 FFMA R16, R16, R17, R15 ;  /* 0x0000001110100223 */ /* 0x000fc8000000000f */
[----:B------:R-:W-:-:S07]  /*1b30*/  @P0 FMUL.FTZ R11, R16, 2.3283064365386962891e-10 ;  /* 0x2f800000100b0820 */ /* 0x000fce0000410000 */
.L_x_35:
[----:B------:R-:W-:Y:S01]  /*1b40*/  IMAD.MOV.U32 R14, RZ, RZ, R18 ;  /* 0x000000ffff0e7224 */ /* 0x000fe200078e0012 */
[----:B------:R-:W-:Y:S01]  /*1b50*/  MOV R0, R11 ;  /* 0x0000000b00007202 */ /* 0x000fe20000000f00 */
[----:B------:R-:W-:-:S04]  /*1b60*/  IMAD.MOV.U32 R15, RZ, RZ, 0x0 ;  /* 0x00000000ff0f7424 */ /* 0x000fc800078e00ff */
[----:B------:R-:W-:Y:S05]  /*1b70*/  RET.REL.NODEC R14 `(ker_rho) ;  /* 0xffffffe40e207950 */ /* 0x000fea0003c3ffff */
        .weak           $__internal_2_$__cuda_sm3x_div_rn_noftz_f32_slowpath
        .type           $__internal_2_$__cuda_sm3x_div_rn_noftz_f32_slowpath,@function
        .size           $__internal_2_$__cuda_sm3x_div_rn_noftz_f32_slowpath,(.L_x_50 - $__internal_2_$__cuda_sm3x_div_rn_noftz_f32_slowpath)
$__internal_2_$__cuda_sm3x_div_rn_noftz_f32_slowpath:
[----:B------:R-:W-:Y:S01]  /*1b80*/  SHF.R.U32.HI R16, RZ, 0x17, R11 ;  /* 0x00000017ff107819 */ /* 0x000fe2000001160b */
[----:B------:R-:W-:Y:S01]  /*1b90*/  BSSY.RECONVERGENT B2, `(.L_x_36) ;  /* 0x0000062000027945 */ /* 0x000fe20003800200 */
[----:B------:R-:W-:Y:S02]  /*1ba0*/  SHF.R.U32.HI R15, RZ, 0x17, R0 ;  /* 0x00000017ff0f7819 */ /* 0x000fe40000011600 */
[----:B------:R-:W-:Y:S02]  /*1bb0*/  LOP3.LUT R20, R16, 0xff, RZ, 0xc0, !PT ;  /* 0x000000ff10147812 */ /* 0x000fe400078ec0ff */
[----:B------:R-:W-:-:S03]  /*1bc0*/  LOP3.LUT R18, R15, 0xff, RZ, 0xc0, !PT ;  /* 0x000000ff0f127812 */ /* 0x000fc600078ec0ff */
[----:B------:R-:W-:Y:S01]  /*1bd0*/  VIADD R17, R20, 0xffffffff ;  /* 0xffffffff14117836 */ /* 0x000fe20000000000 */
[----:B------:R-:W-:-:S04]  /*1be0*/  IADD3 R16, PT, PT, R18, -0x1, RZ ;  /* 0xffffffff12107810 */ /* 0x000fc80007ffe0ff */
[----:B------:R-:W-:-:S04]  /*1bf0*/  ISETP.GT.U32.AND P0, PT, R17, 0xfd, PT ;  /* 0x000000fd1100780c */ /* 0x000fc80003f04070 */
[----:B------:R-:W-:-:S13]  /*1c00*/  ISETP.GT.U32.OR P0, PT, R16, 0xfd, P0 ;  /* 0x000000fd1000780c */ /* 0x000fda0000704470 */
[----:B------:R-:W-:Y:S01]  /*1c10*/  @!P0 IMAD.MOV.U32 R15, RZ, RZ, RZ ;  /* 0x000000ffff0f8224 */ /* 0x000fe200078e00ff */
[----:B------:R-:W-:Y:S06]  /*1c20*/  @!P0 BRA `(.L_x_37) ;  /* 0x00000000005c8947 */ /* 0x000fec0003800000 */
[----:B------:R-:W-:Y:S02]  /*1c30*/  FSETP.GTU.FTZ.AND P0, PT, |R0|, +INF , PT ;  /* 0x7f8000000000780b */ /* 0x000fe40003f1c200 */
[----:B------:R-:W-:-:S04]  /*1c40*/  FSETP.GTU.FTZ.AND P2, PT, |R11|, +INF , PT ;  /* 0x7f8000000b00780b */ /* 0x000fc80003f5c200 */
[----:B------:R-:W-:-:S13]  /*1c50*/  PLOP3.LUT P0, PT, P0, P2, PT, 0xf8, 0x8f ;  /* 0x00000000008f781c */ /* 0x000fda0000705f70 */
[----:B------:R-:W-:Y:S05]  /*1c60*/  @P0 BRA `(.L_x_38) ;  /* 0x00000004004c0947 */ /* 0x000fea0003800000 */
[----:B------:R-:W-:-:S13]  /*1c70*/  LOP3.LUT P0, RZ, R11, 0x7fffffff, R0, 0xc8, !PT ;  /* 0x7fffffff0bff7812 */ /* 0x000fda000780c800 */
[----:B------:R-:W-:Y:S05]  /*1c80*/  @!P0 BRA `(.L_x_39) ;  /* 0x00000004003c8947 */ /* 0x000fea0003800000 */
[C---:B------:R-:W-:Y:S02]  /*1c90*/  FSETP.NEU.FTZ.AND P2, PT, |R0|.reuse, +INF , PT ;  /* 0x7f8000000000780b */ /* 0x040fe40003f5d200 */
[----:B------:R-:W-:Y:S02]  /*1ca0*/  FSETP.NEU.FTZ.AND P3, PT, |R11|, +INF , PT ;  /* 0x7f8000000b00780b */ /* 0x000fe40003f7d200 */
[----:B------:R-:W-:-:S11]  /*1cb0*/  FSETP.NEU.FTZ.AND P0, PT, |R0|, +INF , PT ;  /* 0x7f8000000000780b */ /* 0x000fd60003f1d200 */
[----:B------:R-:W-:Y:S05]  /*1cc0*/  @!P3 BRA !P2, `(.L_x_39) ;  /* 0x00000004002cb947 */ /* 0x000fea0005000000 */
[----:B------:R-:W-:-:S04]  /*1cd0*/  LOP3.LUT P2, RZ, R0, 0x7fffffff, RZ, 0xc0, !PT ;  /* 0x7fffffff00ff7812 */ /* 0x000fc8000784c0ff */
[----:B------:R-:W-:-:S13]  /*1ce0*/  PLOP3.LUT P2, PT, P3, P2, PT, 0x2f, 0xf2 ;  /* 0x0000000000f2781c */ /* 0x000fda0001f44577 */
[----:B------:R-:W-:Y:S05]  /*1cf0*/  @P2 BRA `(.L_x_40) ;  /* 0x0000000400182947 */ /* 0x000fea0003800000 */
[----:B------:R-:W-:-:S04]  /*1d00*/  LOP3.LUT P2, RZ, R11, 0x7fffffff, RZ, 0xc0, !PT ;  /* 0x7fffffff0bff7812 */ /* 0x000fc8000784c0ff */
[----:B------:R-:W-:-:S13]  /*1d10*/  PLOP3.LUT P0, PT, P0, P2, PT, 0x2f, 0xf2 ;  /* 0x0000000000f2781c */ /* 0x000fda0000704577 */
[----:B------:R-:W-:Y:S05]  /*1d20*/  @P0 BRA `(.L_x_41) ;  /* 0x0000000400000947 */ /* 0x000fea0003800000 */
[----:B------:R-:W-:Y:S02]  /*1d30*/  ISETP.GE.AND P0, PT, R16, RZ, PT ;  /* 0x000000ff1000720c */ /* 0x000fe40003f06270 */
[----:B------:R-:W-:-:S11]  /*1d40*/  ISETP.GE.AND P2, PT, R17, RZ, PT ;  /* 0x000000ff1100720c */ /* 0x000fd60003f46270 */
[----:B------:R-:W-:Y:S02]  /*1d50*/  @P0 IMAD.MOV.U32 R15, RZ, RZ, RZ ;  /* 0x000000ffff0f0224 */ /* 0x000fe400078e00ff */
[----:B------:R-:W-:Y:S01]  /*1d60*/  @!P0 FFMA R0, R0, 1.84467440737095516160e+19, RZ ;  /* 0x5f80000000008823 */ /* 0x000fe200000000ff */
[----:B------:R-:W-:Y:S02]  /*1d70*/  @!P0 IMAD.MOV.U32 R15, RZ, RZ, -0x40 ;  /* 0xffffffc0ff0f8424 */ /* 0x000fe400078e00ff */
[----:B------:R-:W-:-:S03]  /*1d80*/  @!P2 FFMA R11, R11, 1.84467440737095516160e+19, RZ ;  /* 0x5f8000000b0ba823 */ /* 0x000fc600000000ff */
[----:B------:R-:W-:-:S07]  /*1d90*/  @!P2 IADD3 R15, PT, PT, R15, 0x40, RZ ;  /* 0x000000400f0fa810 */ /* 0x000fce0007ffe0ff */
.L_x_37:
[----:B------:R-:W-:Y:S01]  /*1da0*/  LEA R16, R20, 0xc0800000, 0x17 ;  /* 0xc080000014107811 */ /* 0x000fe200078eb8ff */
[----:B------:R-:W-:Y:S04]  /*1db0*/  BSSY.RECONVERGENT B3, `(.L_x_42) ;  /* 0x0000036000037945 */ /* 0x000fe80003800200 */
[----:B------:R-:W-:Y:S02]  /*1dc0*/  IMAD.IADD R16, R11, 0x1, -R16 ;  /* 0x000000010b107824 */ /* 0x000fe400078e0a10 */
[----:B------:R-:W-:Y:S02]  /*1dd0*/  VIADD R11, R18, 0xffffff81 ;  /* 0xffffff81120b7836 */ /* 0x000fe40000000000 */
[----:B------:R0:W1:Y:S01]  /*1de0*/  MUFU.RCP R17, R16 ;  /* 0x0000001000117308 */ /* 0x0000620000001000 */
[----:B------:R-:W-:Y:S01]  /*1df0*/  FADD.FTZ R19, -R16, -RZ ;  /* 0x800000ff10137221 */ /* 0x000fe20000010100 */
[C---:B------:R-:W-:Y:S01]  /*1e00*/  IMAD R0, R11.reuse, -0x800000, R0 ;  /* 0xff8000000b007824 */ /* 0x040fe200078e0200 */
[----:B0-----:R-:W-:-:S05]  /*1e10*/  IADD3 R16, PT, PT, R11, 0x7f, -R20 ;  /* 0x0000007f0b107810 */ /* 0x001fca0007ffe814 */
[----:B------:R-:W-:Y:S02]  /*1e20*/  IMAD.IADD R16, R16, 0x1, R15 ;  /* 0x0000000110107824 */ /* 0x000fe400078e020f */
[----:B-1----:R-:W-:-:S04]  /*1e30*/  FFMA R18, R17, R19, 1 ;  /* 0x3f80000011127423 */ /* 0x002fc80000000013 */
[----:B------:R-:W-:-:S04]  /*1e40*/  FFMA R22, R17, R18, R17 ;  /* 0x0000001211167223 */ /* 0x000fc80000000011 */
[----:B------:R-:W-:-:S04]  /*1e50*/  FFMA R17, R0, R22, RZ ;  /* 0x0000001600117223 */ /* 0x000fc800000000ff */
[----:B------:R-:W-:-:S04]  /*1e60*/  FFMA R18, R19, R17, R0 ;  /* 0x0000001113127223 */ /* 0x000fc80000000000 */
[----:B------:R-:W-:-:S04]  /*1e70*/  FFMA R17, R22, R18, R17 ;  /* 0x0000001216117223 */ /* 0x000fc80000000011 */
[----:B------:R-:W-:-:S04]  /*1e80*/  FFMA R18, R19, R17, R0 ;  /* 0x0000001113127223 */ /* 0x000fc80000000000 */
[----:B------:R-:W-:-:S05]  /*1e90*/  FFMA R0, R22, R18, R17 ;  /* 0x0000001216007223 */ /* 0x000fca0000000011 */
[----:B------:R-:W-:-:S04]  /*1ea0*/  SHF.R.U32.HI R11, RZ, 0x17, R0 ;  /* 0x00000017ff0b7819 */ /* 0x000fc80000011600 */
[----:B------:R-:W-:-:S04]  /*1eb0*/  LOP3.LUT R11, R11, 0xff, RZ, 0xc0, !PT ;  /* 0x000000ff0b0b7812 */ /* 0x000fc800078ec0ff */
[----:B------:R-:W-:-:S05]  /*1ec0*/  IADD3 R19, PT, PT, R11, R16, RZ ;  /* 0x000000100b137210 */ /* 0x000fca0007ffe0ff */
[----:B------:R-:W-:-:S05]  /*1ed0*/  VIADD R11, R19, 0xffffffff ;  /* 0xffffffff130b7836 */ /* 0x000fca0000000000 */
[----:B------:R-:W-:-:S13]  /*1ee0*/  ISETP.GE.U32.AND P0, PT, R11, 0xfe, PT ;  /* 0x000000fe0b00780c */ /* 0x000fda0003f06070 */
[----:B------:R-:W-:Y:S05]  /*1ef0*/  @!P0 BRA `(.L_x_43) ;  /* 0x0000000000808947 */ /* 0x000fea0003800000 */
[----:B------:R-:W-:-:S13]  /*1f00*/  ISETP.GT.AND P0, PT, R19, 0xfe, PT ;  /* 0x000000fe1300780c */ /* 0x000fda0003f04270 */
[----:B------:R-:W-:Y:S05]  /*1f10*/  @P0 BRA `(.L_x_44) ;  /* 0x00000000006c0947 */ /* 0x000fea0003800000 */
[----:B------:R-:W-:-:S13]  /*1f20*/  ISETP.GE.AND P0, PT, R19, 0x1, PT ;  /* 0x000000011300780c */ /* 0x000fda0003f06270 */
[----:B------:R-:W-:Y:S05]  /*1f30*/  @P0 BRA `(.L_x_45) ;  /* 0x0000000000740947 */ /* 0x000fea0003800000 */
[----:B------:R-:W-:Y:S02]  /*1f40*/  ISETP.GE.AND P0, PT, R19, -0x18, PT ;  /* 0xffffffe81300780c */ /* 0x000fe40003f06270 */
[----:B------:R-:W-:-:S11]  /*1f50*/  LOP3.LUT R0, R0, 0x80000000, RZ, 0xc0, !PT ;  /* 0x8000000000007812 */ /* 0x000fd600078ec0ff */
[----:B------:R-:W-:Y:S05]  /*1f60*/  @!P0 BRA `(.L_x_45) ;  /* 0x0000000000688947 */ /* 0x000fea0003800000 */
[CCC-:B------:R-:W-:Y:S01]  /*1f70*/  FFMA.RZ R11, R22.reuse, R18.reuse, R17.reuse ;  /* 0x00000012160b7223 */ /* 0x1c0fe2000000c011 */
[CCC-:B------:R-:W-:Y:S01]  /*1f80*/  FFMA.RM R16, R22.reuse, R18.reuse, R17.reuse ;  /* 0x0000001216107223 */ /* 0x1c0fe20000004011 */
[C---:B------:R-:W-:Y:S02]  /*1f90*/  ISETP.NE.AND P3, PT, R19.reuse, RZ, PT ;  /* 0x000000ff1300720c */ /* 0x040fe40003f65270 */
[----:B------:R-:W-:Y:S02]  /*1fa0*/  ISETP.NE.AND P2, PT, R19, RZ, PT ;  /* 0x000000ff1300720c */ /* 0x000fe40003f45270 */
[----:B------:R-:W-:Y:S01]  /*1fb0*/  LOP3.LUT R15, R11, 0x7fffff, RZ, 0xc0, !PT ;  /* 0x007fffff0b0f7812 */ /* 0x000fe200078ec0ff */
[----:B------:R-:W-:Y:S01]  /*1fc0*/  FFMA.RP R11, R22, R18, R17 ;  /* 0x00000012160b7223 */ /* 0x000fe20000008011 */
[----:B------:R-:W-:Y:S02]  /*1fd0*/  VIADD R18, R19, 0x20 ;  /* 0x0000002013127836 */ /* 0x000fe40000000000 */
[----:B------:R-:W-:Y:S01]  /*1fe0*/  LOP3.LUT R15, R15, 0x800000, RZ, 0xfc, !PT ;  /* 0x008000000f0f7812 */ /* 0x000fe200078efcff */
[----:B------:R-:W-:Y:S01]  /*1ff0*/  IMAD.MOV R17, RZ, RZ, -R19 ;  /* 0x000000ffff117224 */ /* 0x000fe200078e0a13 */
[----:B------:R-:W-:-:S02]  /*2000*/  FSETP.NEU.FTZ.AND P0, PT, R11, R16, PT ;  /* 0x000000100b00720b */ /* 0x000fc40003f1d000 */
[----:B------:R-:W-:Y:S02]  /*2010*/  SHF.L.U32 R18, R15, R18, RZ ;  /* 0x000000120f127219 */ /* 0x000fe400000006ff */
[----:B------:R-:W-:Y:S02]  /*2020*/  SEL R16, R17, RZ, P3 ;  /* 0x000000ff11107207 */ /* 0x000fe40001800000 */
[----:B------:R-:W-:Y:S02]  /*2030*/  ISETP.NE.AND P2, PT, R18, RZ, P2 ;  /* 0x000000ff1200720c */ /* 0x000fe40001745270 */
[----:B------:R-:W-:Y:S02]  /*2040*/  SHF.R.U32.HI R16, RZ, R16, R15 ;  /* 0x00000010ff107219 */ /* 0x000fe4000001160f */
[----:B------:R-:W-:Y:S02]  /*2050*/  PLOP3.LUT P0, PT, P0, P2, PT, 0xf8, 0x8f ;  /* 0x00000000008f781c */ /* 0x000fe40000705f70 */
[----:B------:R-:W-:-:S02]  /*2060*/  SHF.R.U32.HI R18, RZ, 0x1, R16 ;  /* 0x00000001ff127819 */ /* 0x000fc40000011610 */
[----:B------:R-:W-:-:S04]  /*2070*/  SEL R11, RZ, 0x1, !P0 ;  /* 0x00000001ff0b7807 */ /* 0x000fc80004000000 */
[----:B------:R-:W-:-:S04]  /*2080*/  LOP3.LUT R11, R11, 0x1, R18, 0xf8, !PT ;  /* 0x000000010b0b7812 */ /* 0x000fc800078ef812 */
[----:B------:R-:W-:-:S04]  /*2090*/  LOP3.LUT R11, R11, R16, RZ, 0xc0, !PT ;  /* 0x000000100b0b7212 */ /* 0x000fc800078ec0ff */
[----:B------:R-:W-:-:S04]  /*20a0*/  IADD3 R11, PT, PT, R18, R11, RZ ;  /* 0x0000000b120b7210 */ /* 0x000fc80007ffe0ff */
[----:B------:R-:W-:Y:S01]  /*20b0*/  LOP3.LUT R0, R11, R0, RZ, 0xfc, !PT ;  /* 0x000000000b007212 */ /* 0x000fe200078efcff */
[----:B------:R-:W-:Y:S06]  /*20c0*/  BRA `(.L_x_45) ;  /* 0x0000000000107947 */ /* 0x000fec0003800000 */
.L_x_44:
[----:B------:R-:W-:-:S04]  /*20d0*/  LOP3.LUT R0, R0, 0x80000000, RZ, 0xc0, !PT ;  /* 0x8000000000007812 */ /* 0x000fc800078ec0ff */
[----:B------:R-:W-:Y:S01]  /*20e0*/  LOP3.LUT R0, R0, 0x7f800000, RZ, 0xfc, !PT ;  /* 0x7f80000000007812 */ /* 0x000fe200078efcff */
[----:B------:R-:W-:Y:S06]  /*20f0*/  BRA `(.L_x_45) ;  /* 0x0000000000047947 */ /* 0x000fec0003800000 */
.L_x_43:
[----:B------:R-:W-:-:S07]  /*2100*/  IMAD R0, R16, 0x800000, R0 ;  /* 0x0080000010007824 */ /* 0x000fce00078e0200 */
.L_x_45:
[----:B------:R-:W-:Y:S05]  /*2110*/  BSYNC.RECONVERGENT B3 ;  /* 0x0000000000037941 */ /* 0x000fea0003800200 */
.L_x_42:
[----:B------:R-:W-:Y:S05]  /*2120*/  BRA `(.L_x_46) ;  /* 0x0000000000207947 */ /* 0x000fea0003800000 */
.L_x_41:
[----:B------:R-:W-:-:S04]  /*2130*/  LOP3.LUT R0, R11, 0x80000000, R0, 0x48, !PT ;  /* 0x800000000b007812 */ /* 0x000fc800078e4800 */
[----:B------:R-:W-:Y:S01]  /*2140*/  LOP3.LUT R0, R0, 0x7f800000, RZ, 0xfc, !PT ;  /* 0x7f80000000007812 */ /* 0x000fe200078efcff */
[----:B------:R-:W-:Y:S06]  /*2150*/  BRA `(.L_x_46) ;  /* 0x0000000000147947 */ /* 0x000fec0003800000 */
.L_x_40:
[----:B------:R-:W-:Y:S01]  /*2160*/  LOP3.LUT R0, R11, 0x80000000, R0, 0x48, !PT ;  /* 0x800000000b007812 */ /* 0x000fe200078e4800 */
[----:B------:R-:W-:Y:S06]  /*2170*/  BRA `(.L_x_46) ;  /* 0x00000000000c7947 */ /* 0x000fec0003800000 */
.L_x_39:
[----:B------:R-:W0:Y:S01]  /*2180*/  MUFU.RSQ R0, -QNAN ;  /* 0xffc0000000007908 */ /* 0x000e220000001400 */
[----:B------:R-:W-:Y:S05]  /*2190*/  BRA `(.L_x_46) ;  /* 0x0000000000047947 */ /* 0x000fea0003800000 */
.L_x_38:
[----:B------:R-:W-:-:S07]  /*21a0*/  FADD.FTZ R0, R0, R11 ;  /* 0x0000000b00007221 */ /* 0x000fce0000010000 */
.L_x_46:
[----:B------:R-:W-:Y:S05]  /*21b0*/  BSYNC.RECONVERGENT B2 ;  /* 0x0000000000027941 */ /* 0x000fea0003800200 */
.L_x_36:
[----:B------:R-:W-:-:S04]  /*21c0*/  IMAD.MOV.U32 R15, RZ, RZ, 0x0 ;  /* 0x00000000ff0f7424 */ /* 0x000fc800078e00ff */
[----:B0-----:R-:W-:Y:S05]  /*21d0*/  RET.REL.NODEC R14 `(ker_rho) ;  /* 0xffffffdc0e887950 */ /* 0x001fea0003c3ffff */
.L_x_47:
[----:B------:R-:W-:-:S00]  /*21e0*/  BRA `(.L_x_47) ;  /* 0xfffffffc00fc7947 */ /* 0x000fc0000383ffff */
[----:B------:R-:W-:-:S00]  /*21f0*/  NOP ;  /* 0x0000000000007918 */ /* 0x000fc00000000000 */
        /* <DEDUP_REMOVED lines=8> */
.L_x_50:


//--------------------- .nv.shared.ker_rho        --------------------------
	.section	.nv.shared.ker_rho,"aw",@nobits
	.sectionflags	@""
	.align	4
.nv.shared.ker_rho:
	.zero		1792


//--------------------- .nv.shared.reserved.0     --------------------------
	.section	.nv.shared.reserved.0,"aw",@nobits
	.weak		__nv_reservedSMEM_offset_0_alias
	.size		__nv_reservedSMEM_offset_0_alias, 0, 64
	.other		__nv_reservedSMEM_offset_0_alias,@"STO_CUDA_RESERVED_SHARED STV_DEFAULT"
__nv_reservedSMEM_offset_0_alias:
	.zero		0
	.zero		64


//--------------------- .nv.constant0.ker_rho     --------------------------
	.section	.nv.constant0.ker_rho,"a",@progbits
	.sectionflags	@""
	.align	4
.nv.constant0.ker_rho:
	.zero		924


//--------------------- SYMBOLS --------------------------

	.type		.nv.reservedSmem.offset0,@object
	.size		.nv.reservedSmem.offset0,0x4
	.type		.nv.reservedSmem.cap,@object
	.size		.nv.reservedSmem.cap,0x4
